	.target	sm_100a

	.elftype	@"ET_EXEC"


//--------------------- .note.nv.tkinfo           --------------------------
	.section	.note.nv.tkinfo,"",@"SHT_NOTE"
	.sectionflags	@"SHF_NOTE_NV_TKINFO"
	.tkinfo
        /*0018*/ 	.word	0x00000002
        /*0030*/ 	.string	""
        /*0030*/ 	.string	"ptxas"
        /*0030*/ 	.string	"Cuda compilation tools, release 13.0, V13.0.88"
        /*0030*/ 	.string	"Build cuda_13.0.r13.0/compiler.36424714_0"
        /*0030*/ 	.string	"-arch sm_100a -m 64 "



//--------------------- .note.nv.cuinfo           --------------------------
	.section	.note.nv.cuinfo,"",@"SHT_NOTE"
	.sectionflags	@"SHF_NOTE_NV_CUINFO"
        /*0018*/ 	.short	0x0002
        /*001a*/ 	.short	0x0064
        /*001c*/ 	.short	0x0082
	.zero		2


//--------------------- .nv.info                  --------------------------
	.section	.nv.info,"",@"SHT_CUDA_INFO"
	.align	4


	//----- nvinfo : EIATTR_REGCOUNT
	.align		4
        /*0000*/ 	.byte	0x04, 0x2f
        /*0002*/ 	.short	(.L_19 - .L_18)
	.align		4
.L_18:
        /*0004*/ 	.word	index@(_ZN7cutlass13device_kernelINS_4gemm6kernel13GemmUniversalIN4cute5tupleIJiiiiEEENS1_10collective13CollectiveMmaINS1_35MainloopSm100TmaUmmaWarpSpecializedILi6ELi2ELi4ENS5_IJNS4_1CILi4EEENSA_ILi1EEESC_EEEEENS5_IJNSA_ILi128EEESF_NSA_ILi64EEEEEENS_10tfloat32_tENS5_IJlSC_lEEESI_SJ_NS4_8TiledMMAINS4_8MMA_AtomIJNS4_23SM100_MMA_TF32_2x1SM_SSISI_SI_fLi128ELi128ELNS4_4UMMA5MajorE0ELSO_0ELNSN_7ScaleInE0ELSP_0EEEEEENS4_6LayoutINS5_IJSC_SC_SC_EEENS5_IJNSA_ILi0EEESU_SU_EEEEENS5_IJNS4_10UnderscoreESX_SX_EEEEENS4_18SM100_TMA_2SM_LOADENS4_14ComposedLayoutINS4_7SwizzleILi3ELi4ELi3EEENS4_18smem_ptr_flag_bitsILi32EEENSS_INS5_IJNSA_ILi8EEENSA_ILi32EEEEEENS5_IJS17_SC_EEEEEEEvNS4_8identityENS4_28SM100_TMA_2SM_LOAD_MULTICASTES1B_vS1C_EENS_8epilogue10collective18CollectiveEpilogueINS1F_23Sm100TmaWarpSpecializedILi4ELi2ELi16ELb1ELb0EEEJNS5_IJSG_SF_SG_EEENS5_IJNSS_ISG_SC_EENSS_INS5_IJNSA_ILi16EEENSA_ILi2EEEEEENS5_IJSC_SG_EEEEEEEESI_SJ_SI_SJ_NS1F_6fusion15FusionCallbacksIS1J_NS1S_17LinearCombinationISI_fSI_fLNS_15FloatRoundStyleE2EEES1K_S1R_JEEENS4_5SM1004TMEM4LOAD26SM100_TMEM_LOAD_32dp32b16xENS4_13SM90_TMA_LOADENS11_INS12_ILi2ELi4ELi3EEES15_NSS_INS5_IJS16_S1M_EEENS5_IJS1M_SC_EEEEEEENS4_39AutoVectorizingCopyWithAssumedAlignmentILi128EEENS4_14SM90_TMA_STOREES27_S29_S29_EEEvvEEEEvNT_6ParamsE)
        /*0008*/ 	.word	0x00000050


	//----- nvinfo : EIATTR_FRAME_SIZE
	.align		4
.L_19:
        /*000c*/ 	.byte	0x04, 0x11
        /*000e*/ 	.short	(.L_21 - .L_20)
	.align		4
.L_20:
        /*0010*/ 	.word	index@($__internal_2_$__cuda_sm10x_tcgen05_guardrail_trap_unallocated_columns_being_dealloced)
        /*0014*/ 	.word	0x00000000


	//----- nvinfo : EIATTR_FRAME_SIZE
	.align		4
.L_21:
        /*0018*/ 	.byte	0x04, 0x11
        /*001a*/ 	.short	(.L_23 - .L_22)
	.align		4
.L_22:
        /*001c*/ 	.word	index@($__internal_1_$__cuda_sm10x_tcgen05_guardrail_trap_phase_invalid_during_alloc)
        /*0020*/ 	.word	0x00000000


	//----- nvinfo : EIATTR_FRAME_SIZE
	.align		4
.L_23:
        /*0024*/ 	.byte	0x04, 0x11
        /*0026*/ 	.short	(.L_25 - .L_24)
	.align		4
.L_24:
        /*0028*/ 	.word	index@($__internal_0_$__cuda_sm10x_tcgen05_guardrail_trap_col_being_dealloced_not_returned_by_alloc)
        /*002c*/ 	.word	0x00000000


	//----- nvinfo : EIATTR_FRAME_SIZE
	.align		4
.L_25:
        /*0030*/ 	.byte	0x04, 0x11
        /*0032*/ 	.short	(.L_27 - .L_26)
	.align		4
.L_26:
        /*0034*/ 	.word	index@(_ZN7cutlass13device_kernelINS_4gemm6kernel13GemmUniversalIN4cute5tupleIJiiiiEEENS1_10collective13CollectiveMmaINS1_35MainloopSm100TmaUmmaWarpSpecializedILi6ELi2ELi4ENS5_IJNS4_1CILi4EEENSA_ILi1EEESC_EEEEENS5_IJNSA_ILi128EEESF_NSA_ILi64EEEEEENS_10tfloat32_tENS5_IJlSC_lEEESI_SJ_NS4_8TiledMMAINS4_8MMA_AtomIJNS4_23SM100_MMA_TF32_2x1SM_SSISI_SI_fLi128ELi128ELNS4_4UMMA5MajorE0ELSO_0ELNSN_7ScaleInE0ELSP_0EEEEEENS4_6LayoutINS5_IJSC_SC_SC_EEENS5_IJNSA_ILi0EEESU_SU_EEEEENS5_IJNS4_10UnderscoreESX_SX_EEEEENS4_18SM100_TMA_2SM_LOADENS4_14ComposedLayoutINS4_7SwizzleILi3ELi4ELi3EEENS4_18smem_ptr_flag_bitsILi32EEENSS_INS5_IJNSA_ILi8EEENSA_ILi32EEEEEENS5_IJS17_SC_EEEEEEEvNS4_8identityENS4_28SM100_TMA_2SM_LOAD_MULTICASTES1B_vS1C_EENS_8epilogue10collective18CollectiveEpilogueINS1F_23Sm100TmaWarpSpecializedILi4ELi2ELi16ELb1ELb0EEEJNS5_IJSG_SF_SG_EEENS5_IJNSS_ISG_SC_EENSS_INS5_IJNSA_ILi16EEENSA_ILi2EEEEEENS5_IJSC_SG_EEEEEEEESI_SJ_SI_SJ_NS1F_6fusion15FusionCallbacksIS1J_NS1S_17LinearCombinationISI_fSI_fLNS_15FloatRoundStyleE2EEES1K_S1R_JEEENS4_5SM1004TMEM4LOAD26SM100_TMEM_LOAD_32dp32b16xENS4_13SM90_TMA_LOADENS11_INS12_ILi2ELi4ELi3EEES15_NSS_INS5_IJS16_S1M_EEENS5_IJS1M_SC_EEEEEEENS4_39AutoVectorizingCopyWithAssumedAlignmentILi128EEENS4_14SM90_TMA_STOREES27_S29_S29_EEEvvEEEEvNT_6ParamsE)
        /*0038*/ 	.word	0x00000000


	//----- nvinfo : EIATTR_MIN_STACK_SIZE
	.align		4
.L_27:
        /*003c*/ 	.byte	0x04, 0x12
        /*003e*/ 	.short	(.L_29 - .L_28)
	.align		4
.L_28:
        /*0040*/ 	.word	index@(_ZN7cutlass13device_kernelINS_4gemm6kernel13GemmUniversalIN4cute5tupleIJiiiiEEENS1_10collective13CollectiveMmaINS1_35MainloopSm100TmaUmmaWarpSpecializedILi6ELi2ELi4ENS5_IJNS4_1CILi4EEENSA_ILi1EEESC_EEEEENS5_IJNSA_ILi128EEESF_NSA_ILi64EEEEEENS_10tfloat32_tENS5_IJlSC_lEEESI_SJ_NS4_8TiledMMAINS4_8MMA_AtomIJNS4_23SM100_MMA_TF32_2x1SM_SSISI_SI_fLi128ELi128ELNS4_4UMMA5MajorE0ELSO_0ELNSN_7ScaleInE0ELSP_0EEEEEENS4_6LayoutINS5_IJSC_SC_SC_EEENS5_IJNSA_ILi0EEESU_SU_EEEEENS5_IJNS4_10UnderscoreESX_SX_EEEEENS4_18SM100_TMA_2SM_LOADENS4_14ComposedLayoutINS4_7SwizzleILi3ELi4ELi3EEENS4_18smem_ptr_flag_bitsILi32EEENSS_INS5_IJNSA_ILi8EEENSA_ILi32EEEEEENS5_IJS17_SC_EEEEEEEvNS4_8identityENS4_28SM100_TMA_2SM_LOAD_MULTICASTES1B_vS1C_EENS_8epilogue10collective18CollectiveEpilogueINS1F_23Sm100TmaWarpSpecializedILi4ELi2ELi16ELb1ELb0EEEJNS5_IJSG_SF_SG_EEENS5_IJNSS_ISG_SC_EENSS_INS5_IJNSA_ILi16EEENSA_ILi2EEEEEENS5_IJSC_SG_EEEEEEEESI_SJ_SI_SJ_NS1F_6fusion15FusionCallbacksIS1J_NS1S_17LinearCombinationISI_fSI_fLNS_15FloatRoundStyleE2EEES1K_S1R_JEEENS4_5SM1004TMEM4LOAD26SM100_TMEM_LOAD_32dp32b16xENS4_13SM90_TMA_LOADENS11_INS12_ILi2ELi4ELi3EEES15_NSS_INS5_IJS16_S1M_EEENS5_IJS1M_SC_EEEEEEENS4_39AutoVectorizingCopyWithAssumedAlignmentILi128EEENS4_14SM90_TMA_STOREES27_S29_S29_EEEvvEEEEvNT_6ParamsE)
        /*0044*/ 	.word	0x00000000
.L_29:


//--------------------- .nv.compat                --------------------------
	.section	.nv.compat,"",@"SHT_CUDA_COMPAT_INFO"
	.align	4
        /*0000*/ 	.byte	0x02, 0x09, 0x01, 0x00, 0x02, 0x02, 0x02, 0x00, 0x02, 0x05, 0x05, 0x00, 0x03, 0x07, 0x01, 0x01
        /*0010*/ 	.byte	0x02, 0x03, 0x01, 0x00, 0x02, 0x06, 0x01, 0x00, 0x04, 0x0b, 0x08, 0x00, 0x09, 0x00, 0x00, 0x00
        /*0020*/ 	.byte	0x00, 0x00, 0x00, 0x00


//--------------------- .nv.info._ZN7cutlass13device_kernelINS_4gemm6kernel13GemmUniversalIN4cute5tupleIJiiiiEEENS1_10collective13CollectiveMmaINS1_35MainloopSm100TmaUmmaWarpSpecializedILi6ELi2ELi4ENS5_IJNS4_1CILi4EEENSA_ILi1EEESC_EEEEENS5_IJNSA_ILi128EEESF_NSA_ILi64EEEEEENS_10tfloat32_tENS5_IJlSC_lEEESI_SJ_NS4_8TiledMMAINS4_8MMA_AtomIJNS4_23SM100_MMA_TF32_2x1SM_SSISI_SI_fLi128ELi128ELNS4_4UMMA5MajorE0ELSO_0ELNSN_7ScaleInE0ELSP_0EEEEEENS4_6LayoutINS5_IJSC_SC_SC_EEENS5_IJNSA_ILi0EEESU_SU_EEEEENS5_IJNS4_10UnderscoreESX_SX_EEEEENS4_18SM100_TMA_2SM_LOADENS4_14ComposedLayoutINS4_7SwizzleILi3ELi4ELi3EEENS4_18smem_ptr_flag_bitsILi32EEENSS_INS5_IJNSA_ILi8EEENSA_ILi32EEEEEENS5_IJS17_SC_EEEEEEEvNS4_8identityENS4_28SM100_TMA_2SM_LOAD_MULTICASTES1B_vS1C_EENS_8epilogue10collective18CollectiveEpilogueINS1F_23Sm100TmaWarpSpecializedILi4ELi2ELi16ELb1ELb0EEEJNS5_IJSG_SF_SG_EEENS5_IJNSS_ISG_SC_EENSS_INS5_IJNSA_ILi16EEENSA_ILi2EEEEEENS5_IJSC_SG_EEEEEEEESI_SJ_SI_SJ_NS1F_6fusion15FusionCallbacksIS1J_NS1S_17LinearCombinationISI_fSI_fLNS_15FloatRoundStyleE2EEES1K_S1R_JEEENS4_5SM1004TMEM4LOAD26SM100_TMEM_LOAD_32dp32b16xENS4_13SM90_TMA_LOADENS11_INS12_ILi2ELi4ELi3EEES15_NSS_INS5_IJS16_S1M_EEENS5_IJS1M_SC_EEEEEEENS4_39AutoVectorizingCopyWithAssumedAlignmentILi128EEENS4_14SM90_TMA_STOREES27_S29_S29_EEEvvEEEEvNT_6ParamsE --------------------------
	.section	.nv.info._ZN7cutlass13device_kernelINS_4gemm6kernel13GemmUniversalIN4cute5tupleIJiiiiEEENS1_10collective13CollectiveMmaINS1_35MainloopSm100TmaUmmaWarpSpecializedILi6ELi2ELi4ENS5_IJNS4_1CILi4EEENSA_ILi1EEESC_EEEEENS5_IJNSA_ILi128EEESF_NSA_ILi64EEEEEENS_10tfloat32_tENS5_IJlSC_lEEESI_SJ_NS4_8TiledMMAINS4_8MMA_AtomIJNS4_23SM100_MMA_TF32_2x1SM_SSISI_SI_fLi128ELi128ELNS4_4UMMA5MajorE0ELSO_0ELNSN_7ScaleInE0ELSP_0EEEEEENS4_6LayoutINS5_IJSC_SC_SC_EEENS5_IJNSA_ILi0EEESU_SU_EEEEENS5_IJNS4_10UnderscoreESX_SX_EEEEENS4_18SM100_TMA_2SM_LOADENS4_14ComposedLayoutINS4_7SwizzleILi3ELi4ELi3EEENS4_18smem_ptr_flag_bitsILi32EEENSS_INS5_IJNSA_ILi8EEENSA_ILi32EEEEEENS5_IJS17_SC_EEEEEEEvNS4_8identityENS4_28SM100_TMA_2SM_LOAD_MULTICASTES1B_vS1C_EENS_8epilogue10collective18CollectiveEpilogueINS1F_23Sm100TmaWarpSpecializedILi4ELi2ELi16ELb1ELb0EEEJNS5_IJSG_SF_SG_EEENS5_IJNSS_ISG_SC_EENSS_INS5_IJNSA_ILi16EEENSA_ILi2EEEEEENS5_IJSC_SG_EEEEEEEESI_SJ_SI_SJ_NS1F_6fusion15FusionCallbacksIS1J_NS1S_17LinearCombinationISI_fSI_fLNS_15FloatRoundStyleE2EEES1K_S1R_JEEENS4_5SM1004TMEM4LOAD26SM100_TMEM_LOAD_32dp32b16xENS4_13SM90_TMA_LOADENS11_INS12_ILi2ELi4ELi3EEES15_NSS_INS5_IJS16_S1M_EEENS5_IJS1M_SC_EEEEEEENS4_39AutoVectorizingCopyWithAssumedAlignmentILi128EEENS4_14SM90_TMA_STOREES27_S29_S29_EEEvvEEEEvNT_6ParamsE,"",@"SHT_CUDA_INFO"
	.sectionflags	@""
	.align	4


	//----- nvinfo : EIATTR_CUDA_API_VERSION
	.align		4
        /*0000*/ 	.byte	0x04, 0x37
        /*0002*/ 	.short	(.L_31 - .L_30)
.L_30:
        /*0004*/ 	.word	0x00000082


	//----- nvinfo : EIATTR_KPARAM_INFO
	.align		4
.L_31:
        /*0008*/ 	.byte	0x04, 0x17
        /*000a*/ 	.short	(.L_33 - .L_32)
.L_32:
        /*000c*/ 	.word	0x00000000
        /*0010*/ 	.short	0x0000
        /*0012*/ 	.short	0x0000
        /*0014*/ 	.byte	0x00, 0xf0, 0x01, 0x20


	//----- nvinfo : EIATTR_AT_ENTRY_FRAGMENTS
	.align		4
.L_33:
        /*0018*/ 	.byte	0x04, 0x4f
        /*001a*/ 	.short	(.L_35 - .L_34)


	//   ....[0]....
.L_34:
        /*001c*/ 	.word	0x00000007


	//----- nvinfo : EIATTR_RESERVED_SMEM_USED
	.align		4
.L_35:
        /*0020*/ 	.byte	0x01, 0x41
	.zero		2


	//----- nvinfo : EIATTR_SPARSE_MMA_MASK
	.align		4
        /*0024*/ 	.byte	0x03, 0x50
        /*0026*/ 	.short	0x0000


	//----- nvinfo : EIATTR_TCGEN05_2CTA_USED
	.align		4
        /*0028*/ 	.byte	0x01, 0x52
	.zero		2


	//----- nvinfo : EIATTR_MAXREG_COUNT
	.align		4
        /*002c*/ 	.byte	0x03, 0x1b
        /*002e*/ 	.short	0x00ff


	//----- nvinfo : EIATTR_NUM_BARRIERS
	.align		4
        /*0030*/ 	.byte	0x02, 0x4c
        /*0032*/ 	.byte	0x07
	.zero		1


	//----- nvinfo : EIATTR_EXTERNS
	.align		4
        /*0034*/ 	.byte	0x04, 0x0f
        /*0036*/ 	.short	(.L_37 - .L_36)


	//   ....[0]....
	.align		4
.L_36:
        /*0038*/ 	.word	index@(__assertfail)


	//----- nvinfo : EIATTR_MERCURY_ISA_VERSION
	.align		4
.L_37:
        /*003c*/ 	.byte	0x03, 0x5f
        /*003e*/ 	.short	0x0101


	//----- nvinfo : EIATTR_INT_WARP_WIDE_INSTR_OFFSETS
	.align		4
        /*0040*/ 	.byte	0x04, 0x31
        /*0042*/ 	.short	(.L_39 - .L_38)


	//   ....[0]....
.L_38:
        /*0044*/ 	.word	0x00000db0


	//   ....[1]....
        /*0048*/ 	.word	0x00000e50


	//   ....[2]....
        /*004c*/ 	.word	0x00004760


	//   ....[3]....
        /*0050*/ 	.word	0x00004780


	//   ....[4]....
        /*0054*/ 	.word	0x000047b0


	//   ....[5]....
        /*0058*/ 	.word	0x00005370


	//   ....[6]....
        /*005c*/ 	.word	0x00005410


	//   ....[7]....
        /*0060*/ 	.word	0x000054c0


	//   ....[8]....
        /*0064*/ 	.word	0x00005540


	//   ....[9]....
        /*0068*/ 	.word	0x000055f0


	//   ....[10]....
        /*006c*/ 	.word	0x000056a0


	//   ....[11]....
        /*0070*/ 	.word	0x00005720


	//   ....[12]....
        /*0074*/ 	.word	0x000057e0


	//   ....[13]....
        /*0078*/ 	.word	0x000058a0


	//   ....[14]....
        /*007c*/ 	.word	0x00005950


	//   ....[15]....
        /*0080*/ 	.word	0x00005a40


	//   ....[16]....
        /*0084*/ 	.word	0x00005b20


	//----- nvinfo : EIATTR_COOP_GROUP_MASK_REGIDS
	.align		4
.L_39:
        /*0088*/ 	.byte	0x04, 0x29
        /*008a*/ 	.short	(.L_41 - .L_40)


	//   ....[0]....
.L_40:
        /*008c*/ 	.word	0xffffffff


	//   ....[1]....
        /*0090*/ 	.word	0xffffffff


	//   ....[2]....
        /*0094*/ 	.word	0xffffffff


	//   ....[3]....
        /*0098*/ 	.word	0xffffffff


	//   ....[4]....
        /*009c*/ 	.word	0xffffffff


	//   ....[5]....
        /*00a0*/ 	.word	0xffffffff


	//   ....[6]....
        /*00a4*/ 	.word	0xffffffff


	//   ....[7]....
        /*00a8*/ 	.word	0xffffffff


	//   ....[8]....
        /*00ac*/ 	.word	0xffffffff


	//   ....[9]....
        /*00b0*/ 	.word	0xffffffff


	//   ....[10]....
        /*00b4*/ 	.word	0xffffffff


	//   ....[11]....
        /*00b8*/ 	.word	0xffffffff


	//   ....[12]....
        /*00bc*/ 	.word	0xffffffff


	//   ....[13]....
        /*00c0*/ 	.word	0xffffffff


	//----- nvinfo : EIATTR_COOP_GROUP_INSTR_OFFSETS
	.align		4
.L_41:
        /*00c4*/ 	.byte	0x04, 0x28
        /*00c6*/ 	.short	(.L_43 - .L_42)


	//   ....[0]....
.L_42:
        /*00c8*/ 	.word	0x000000b0


	//   ....[1]....
        /*00cc*/ 	.word	0x00000520


	//   ....[2]....
        /*00d0*/ 	.word	0x00000720


	//   ....[3]....
        /*00d4*/ 	.word	0x000008b0


	//   ....[4]....
        /*00d8*/ 	.word	0x000009a0


	//   ....[5]....
        /*00dc*/ 	.word	0x00000b00


	//   ....[6]....
        /*00e0*/ 	.word	0x00000c90


	//   ....[7]....
        /*00e4*/ 	.word	0x00000ed0


	//   ....[8]....
        /*00e8*/ 	.word	0x000023b0


	//   ....[9]....
        /*00ec*/ 	.word	0x00003380


	//   ....[10]....
        /*00f0*/ 	.word	0x00003850


	//   ....[11]....
        /*00f4*/ 	.word	0x00003880


	//   ....[12]....
        /*00f8*/ 	.word	0x00004660


	//   ....[13]....
        /*00fc*/ 	.word	0x00004870


	//----- nvinfo : EIATTR_VRC_CTA_INIT_COUNT
	.align		4
.L_43:
        /*0100*/ 	.byte	0x02, 0x4a
        /*0102*/ 	.byte	0x80
	.zero		1


	//----- nvinfo : EIATTR_SYSCALL_OFFSETS
	.align		4
        /*0104*/ 	.byte	0x04, 0x46
        /*0106*/ 	.short	(.L_45 - .L_44)


	//   ....[0]....
.L_44:
        /*0108*/ 	.word	0x000066d0


	//   ....[1]....
        /*010c*/ 	.word	0x000067c0


	//   ....[2]....
        /*0110*/ 	.word	0x00006f90


	//   ....[3]....
        /*0114*/ 	.word	0x00007960


	//   ....[4]....
        /*0118*/ 	.word	0x00008310


	//   ....[5]....
        /*011c*/ 	.word	0x00008cc0


	//----- nvinfo : EIATTR_MBARRIER_INSTR_OFFSETS
	.align		4
.L_45:
        /*0120*/ 	.byte	0x04, 0x39
        /*0122*/ 	.short	(.L_47 - .L_46)


	//   ....[0]....
.L_46:
        /*0124*/ 	.word	0x00000650
        /*0128*/ 	.word	0x000000ff
        /*012c*/ 	.word	0x00000000
        /*0130*/ 	.short	0x0100
        /*0132*/ 	.byte	0x04
	.zero		1


	//   ....[1]....
        /*0134*/ 	.word	0x00000660
        /*0138*/ 	.word	0x000000ff
        /*013c*/ 	.word	0x00000030
        /*0140*/ 	.short	0x0100
        /*0142*/ 	.byte	0x04
	.zero		1


	//   ....[2]....
        /*0144*/ 	.word	0x00000670
        /*0148*/ 	.word	0x000000ff
        /*014c*/ 	.word	0x00000008
        /*0150*/ 	.short	0x0100
        /*0152*/ 	.byte	0x04
	.zero		1


	//   ....[3]....
        /*0154*/ 	.word	0x00000680
        /*0158*/ 	.word	0x000000ff
        /*015c*/ 	.word	0x00000038
        /*0160*/ 	.short	0x0100
        /*0162*/ 	.byte	0x04
	.zero		1


	//   ....[4]....
        /*0164*/ 	.word	0x00000690
        /*0168*/ 	.word	0x000000ff
        /*016c*/ 	.word	0x00000010
        /*0170*/ 	.short	0x0100
        /*0172*/ 	.byte	0x04
	.zero		1


	//   ....[5]....
        /*0174*/ 	.word	0x000006a0
        /*0178*/ 	.word	0x000000ff
        /*017c*/ 	.word	0x00000040
        /*0180*/ 	.short	0x0100
        /*0182*/ 	.byte	0x04
	.zero		1


	//   ....[6]....
        /*0184*/ 	.word	0x000006b0
        /*0188*/ 	.word	0x000000ff
        /*018c*/ 	.word	0x00000018
        /*0190*/ 	.short	0x0100
        /*0192*/ 	.byte	0x04
	.zero		1


	//   ....[7]....
        /*0194*/ 	.word	0x000006c0
        /*0198*/ 	.word	0x000000ff
        /*019c*/ 	.word	0x00000048
        /*01a0*/ 	.short	0x0100
        /*01a2*/ 	.byte	0x04
	.zero		1


	//   ....[8]....
        /*01a4*/ 	.word	0x000006d0
        /*01a8*/ 	.word	0x000000ff
        /*01ac*/ 	.word	0x00000020
        /*01b0*/ 	.short	0x0100
        /*01b2*/ 	.byte	0x04
	.zero		1


	//   ....[9]....
        /*01b4*/ 	.word	0x000006e0
        /*01b8*/ 	.word	0x000000ff
        /*01bc*/ 	.word	0x00000050
        /*01c0*/ 	.short	0x0100
        /*01c2*/ 	.byte	0x04
	.zero		1


	//   ....[10]....
        /*01c4*/ 	.word	0x000006f0
        /*01c8*/ 	.word	0x000000ff
        /*01cc*/ 	.word	0x00000028
        /*01d0*/ 	.short	0x0100
        /*01d2*/ 	.byte	0x04
	.zero		1


	//   ....[11]....
        /*01d4*/ 	.word	0x00000700
        /*01d8*/ 	.word	0x000000ff
        /*01dc*/ 	.word	0x00000058
        /*01e0*/ 	.short	0x0100
        /*01e2*/ 	.byte	0x04
	.zero		1


	//   ....[12]....
        /*01e4*/ 	.word	0x00000820
        /*01e8*/ 	.word	0x000000ff
        /*01ec*/ 	.word	0x00000060
        /*01f0*/ 	.short	0x0100
        /*01f2*/ 	.byte	0x04
	.zero		1


	//   ....[13]....
        /*01f4*/ 	.word	0x00000830
        /*01f8*/ 	.word	0x000000ff
        /*01fc*/ 	.word	0x00000080
        /*0200*/ 	.short	0x0100
        /*0202*/ 	.byte	0x04
	.zero		1


	//   ....[14]....
        /*0204*/ 	.word	0x00000840
        /*0208*/ 	.word	0x000000ff
        /*020c*/ 	.word	0x00000068
        /*0210*/ 	.short	0x0100
        /*0212*/ 	.byte	0x04
	.zero		1


	//   ....[15]....
        /*0214*/ 	.word	0x00000850
        /*0218*/ 	.word	0x000000ff
        /*021c*/ 	.word	0x00000088
        /*0220*/ 	.short	0x0100
        /*0222*/ 	.byte	0x04
	.zero		1


	//   ....[16]....
        /*0224*/ 	.word	0x00000860
        /*0228*/ 	.word	0x000000ff
        /*022c*/ 	.word	0x00000070
        /*0230*/ 	.short	0x0100
        /*0232*/ 	.byte	0x04
	.zero		1


	//   ....[17]....
        /*0234*/ 	.word	0x00000870
        /*0238*/ 	.word	0x000000ff
        /*023c*/ 	.word	0x00000090
        /*0240*/ 	.short	0x0100
        /*0242*/ 	.byte	0x04
	.zero		1


	//   ....[18]....
        /*0244*/ 	.word	0x00000880
        /*0248*/ 	.word	0x000000ff
        /*024c*/ 	.word	0x00000078
        /*0250*/ 	.short	0x0100
        /*0252*/ 	.byte	0x04
	.zero		1


	//   ....[19]....
        /*0254*/ 	.word	0x00000890
        /*0258*/ 	.word	0x000000ff
        /*025c*/ 	.word	0x00000098
        /*0260*/ 	.short	0x0100
        /*0262*/ 	.byte	0x04
	.zero		1


	//   ....[20]....
        /*0264*/ 	.word	0x00000970
        /*0268*/ 	.word	0x000000ff
        /*026c*/ 	.word	0x000000a0
        /*0270*/ 	.short	0x0100
        /*0272*/ 	.byte	0x06
	.zero		1


	//   ....[21]....
        /*0274*/ 	.word	0x00000980
        /*0278*/ 	.word	0x000000ff
        /*027c*/ 	.word	0x000000a8
        /*0280*/ 	.short	0x0100
        /*0282*/ 	.byte	0x06
	.zero		1


	//   ....[22]....
        /*0284*/ 	.word	0x00000ab0
        /*0288*/ 	.word	0x000000ff
        /*028c*/ 	.word	0x000000b0
        /*0290*/ 	.short	0x0100
        /*0292*/ 	.byte	0x06
	.zero		1


	//   ....[23]....
        /*0294*/ 	.word	0x00000ac0
        /*0298*/ 	.word	0x000000ff
        /*029c*/ 	.word	0x000000c0
        /*02a0*/ 	.short	0x0100
        /*02a2*/ 	.byte	0x06
	.zero		1


	//   ....[24]....
        /*02a4*/ 	.word	0x00000ad0
        /*02a8*/ 	.word	0x000000ff
        /*02ac*/ 	.word	0x000000b8
        /*02b0*/ 	.short	0x0100
        /*02b2*/ 	.byte	0x06
	.zero		1


	//   ....[25]....
        /*02b4*/ 	.word	0x00000ae0
        /*02b8*/ 	.word	0x000000ff
        /*02bc*/ 	.word	0x000000c8
        /*02c0*/ 	.short	0x0100
        /*02c2*/ 	.byte	0x06
	.zero		1


	//   ....[26]....
        /*02c4*/ 	.word	0x00000c00
        /*02c8*/ 	.word	0x000000ff
        /*02cc*/ 	.word	0x000000d0
        /*02d0*/ 	.short	0x0100
        /*02d2*/ 	.byte	0x04
	.zero		1


	//   ....[27]....
        /*02d4*/ 	.word	0x00000c10
        /*02d8*/ 	.word	0x000000ff
        /*02dc*/ 	.word	0x000000f0
        /*02e0*/ 	.short	0x0100
        /*02e2*/ 	.byte	0x04
	.zero		1


	//   ....[28]....
        /*02e4*/ 	.word	0x00000c20
        /*02e8*/ 	.word	0x000000ff
        /*02ec*/ 	.word	0x000000d8
        /*02f0*/ 	.short	0x0100
        /*02f2*/ 	.byte	0x04
	.zero		1


	//   ....[29]....
        /*02f4*/ 	.word	0x00000c30
        /*02f8*/ 	.word	0x000000ff
        /*02fc*/ 	.word	0x000000f8
        /*0300*/ 	.short	0x0100
        /*0302*/ 	.byte	0x04
	.zero		1


	//   ....[30]....
        /*0304*/ 	.word	0x00000c40
        /*0308*/ 	.word	0x000000ff
        /*030c*/ 	.word	0x000000e0
        /*0310*/ 	.short	0x0100
        /*0312*/ 	.byte	0x04
	.zero		1


	//   ....[31]....
        /*0314*/ 	.word	0x00000c50
        /*0318*/ 	.word	0x000000ff
        /*031c*/ 	.word	0x00000100
        /*0320*/ 	.short	0x0100
        /*0322*/ 	.byte	0x04
	.zero		1


	//   ....[32]....
        /*0324*/ 	.word	0x00000c60
        /*0328*/ 	.word	0x000000ff
        /*032c*/ 	.word	0x000000e8
        /*0330*/ 	.short	0x0100
        /*0332*/ 	.byte	0x04
	.zero		1


	//   ....[33]....
        /*0334*/ 	.word	0x00000c70
        /*0338*/ 	.word	0x000000ff
        /*033c*/ 	.word	0x00000108
        /*0340*/ 	.short	0x0100
        /*0342*/ 	.byte	0x04
	.zero		1


	//   ....[34]....
        /*0344*/ 	.word	0x00000d60
        /*0348*/ 	.word	0x000000ff
        /*034c*/ 	.word	0x00000110
        /*0350*/ 	.short	0x0100
        /*0352*/ 	.byte	0x04
	.zero		1


	//   ....[35]....
        /*0354*/ 	.word	0x00000d70
        /*0358*/ 	.word	0x000000ff
        /*035c*/ 	.word	0x00000120
        /*0360*/ 	.short	0x0100
        /*0362*/ 	.byte	0x04
	.zero		1


	//   ....[36]....
        /*0364*/ 	.word	0x00000d80
        /*0368*/ 	.word	0x000000ff
        /*036c*/ 	.word	0x00000118
        /*0370*/ 	.short	0x0100
        /*0372*/ 	.byte	0x04
	.zero		1


	//   ....[37]....
        /*0374*/ 	.word	0x00000d90
        /*0378*/ 	.word	0x000000ff
        /*037c*/ 	.word	0x00000128
        /*0380*/ 	.short	0x0100
        /*0382*/ 	.byte	0x04
	.zero		1


	//   ....[38]....
        /*0384*/ 	.word	0x00000e90
        /*0388*/ 	.word	0x000000ff
        /*038c*/ 	.word	0x00000130
        /*0390*/ 	.short	0x0100
        /*0392*/ 	.byte	0x06
	.zero		1


	//   ....[39]....
        /*0394*/ 	.word	0x00001a10
        /*0398*/ 	.word	0x00000003
        /*039c*/ 	.word	0x00000120
        /*03a0*/ 	.short	0x010a
        /*03a2*/ 	.byte	0xff
	.zero		1


	//   ....[40]....
        /*03a4*/ 	.word	0x00001a40
        /*03a8*/ 	.word	0x00000003
        /*03ac*/ 	.word	0x00000110
        /*03b0*/ 	.short	0x0101
        /*03b2*/ 	.byte	0xff
	.zero		1


	//   ....[41]....
        /*03b4*/ 	.word	0x00001b00
        /*03b8*/ 	.word	0x000000ff
        /*03bc*/ 	.word	0x00000030
        /*03c0*/ 	.short	0x010a
        /*03c2*/ 	.byte	0x04
	.zero		1


	//   ....[42]....
        /*03c4*/ 	.word	0x00001bc0
        /*03c8*/ 	.word	0x000000ff
        /*03cc*/ 	.word	0x00000030
        /*03d0*/ 	.short	0x010a
        /*03d2*/ 	.byte	0x21
	.zero		1


	//   ....[43]....
        /*03d4*/ 	.word	0x00001d70
        /*03d8*/ 	.word	0x000000ff
        /*03dc*/ 	.word	0x00000030
        /*03e0*/ 	.short	0x010a
        /*03e2*/ 	.byte	0x05
	.zero		1


	//   ....[44]....
        /*03e4*/ 	.word	0x00001f50
        /*03e8*/ 	.word	0x000000ff
        /*03ec*/ 	.word	0x000000a8
        /*03f0*/ 	.short	0x0101
        /*03f2*/ 	.byte	0x0e
	.zero		1


	//   ....[45]....
        /*03f4*/ 	.word	0x00001f70
        /*03f8*/ 	.word	0x000000ff
        /*03fc*/ 	.word	0x00000030
        /*0400*/ 	.short	0x010a
        /*0402*/ 	.byte	0x04
	.zero		1


	//   ....[46]....
        /*0404*/ 	.word	0x00001ff0
        /*0408*/ 	.word	0x000000ff
        /*040c*/ 	.word	0x00000030
        /*0410*/ 	.short	0x010a
        /*0412*/ 	.byte	0x07
	.zero		1


	//   ....[47]....
        /*0414*/ 	.word	0x00002130
        /*0418*/ 	.word	0x000000ff
        /*041c*/ 	.word	0x00000030
        /*0420*/ 	.short	0x010a
        /*0422*/ 	.byte	0x04
	.zero		1


	//   ....[48]....
        /*0424*/ 	.word	0x000023e0
        /*0428*/ 	.word	0x00000003
        /*042c*/ 	.word	0x000000b0
        /*0430*/ 	.short	0x010a
        /*0432*/ 	.byte	0xff
	.zero		1


	//   ....[49]....
        /*0434*/ 	.word	0x00002530
        /*0438*/ 	.word	0x00000000
        /*043c*/ 	.word	0x00000000
        /*0440*/ 	.short	0x0101
        /*0442*/ 	.byte	0xff
	.zero		1


	//   ....[50]....
        /*0444*/ 	.word	0x00002ae0
        /*0448*/ 	.word	0x000000ff
        /*044c*/ 	.word	0x00000000
        /*0450*/ 	.short	0x010a
        /*0452*/ 	.byte	0x04
	.zero		1


	//   ....[51]....
        /*0454*/ 	.word	0x00002b70
        /*0458*/ 	.word	0x000000ff
        /*045c*/ 	.word	0x00000000
        /*0460*/ 	.short	0x010a
        /*0462*/ 	.byte	0x05
	.zero		1


	//   ....[52]....
        /*0464*/ 	.word	0x00002c00
        /*0468*/ 	.word	0x000000ff
        /*046c*/ 	.word	0x00000000
        /*0470*/ 	.short	0x010a
        /*0472*/ 	.byte	0x05
	.zero		1


	//   ....[53]....
        /*0474*/ 	.word	0x00002c90
        /*0478*/ 	.word	0x000000ff
        /*047c*/ 	.word	0x00000000
        /*0480*/ 	.short	0x010a
        /*0482*/ 	.byte	0x05
	.zero		1


	//   ....[54]....
        /*0484*/ 	.word	0x00002d20
        /*0488*/ 	.word	0x000000ff
        /*048c*/ 	.word	0x00000000
        /*0490*/ 	.short	0x010a
        /*0492*/ 	.byte	0x05
	.zero		1


	//   ....[55]....
        /*0494*/ 	.word	0x00002dc0
        /*0498*/ 	.word	0x00000000
        /*049c*/ 	.word	0x00000000
        /*04a0*/ 	.short	0x010a
        /*04a2*/ 	.byte	0xff
	.zero		1


	//   ....[56]....
        /*04a4*/ 	.word	0x00002ee0
        /*04a8*/ 	.word	0x00000002
        /*04ac*/ 	.word	0x00000110
        /*04b0*/ 	.short	0x010a
        /*04b2*/ 	.byte	0xff
	.zero		1


	//   ....[57]....
        /*04b4*/ 	.word	0x00002f40
        /*04b8*/ 	.word	0x00000004
        /*04bc*/ 	.word	0x00000000
        /*04c0*/ 	.short	0x0101
        /*04c2*/ 	.byte	0xff
	.zero		1


	//   ....[58]....
        /*04c4*/ 	.word	0x00002f60
        /*04c8*/ 	.word	0x000000ff
        /*04cc*/ 	.word	0x000000c0
        /*04d0*/ 	.short	0x010a
        /*04d2*/ 	.byte	0x04
	.zero		1


	//   ....[59]....
        /*04d4*/ 	.word	0x00003080
        /*04d8*/ 	.word	0x00000002
        /*04dc*/ 	.word	0x000000b0
        /*04e0*/ 	.short	0x010a
        /*04e2*/ 	.byte	0xff
	.zero		1


	//   ....[60]....
        /*04e4*/ 	.word	0x00003190
        /*04e8*/ 	.word	0x00000002
        /*04ec*/ 	.word	0x00000000
        /*04f0*/ 	.short	0x0101
        /*04f2*/ 	.byte	0xff
	.zero		1


	//   ....[61]....
        /*04f4*/ 	.word	0x00003220
        /*04f8*/ 	.word	0x000000ff
        /*04fc*/ 	.word	0x000000c0
        /*0500*/ 	.short	0x0106
        /*0502*/ 	.byte	0x04
	.zero		1


	//   ....[62]....
        /*0504*/ 	.word	0x00003240
        /*0508*/ 	.word	0x000000ff
        /*050c*/ 	.word	0x000000c0
        /*0510*/ 	.short	0x010a
        /*0512*/ 	.byte	0x04
	.zero		1


	//   ....[63]....
        /*0514*/ 	.word	0x000032d0
        /*0518*/ 	.word	0x000000ff
        /*051c*/ 	.word	0x000000c0
        /*0520*/ 	.short	0x0106
        /*0522*/ 	.byte	0x07
	.zero		1


	//   ....[64]....
        /*0524*/ 	.word	0x00003310
        /*0528*/ 	.word	0x00000000
        /*052c*/ 	.word	0x000000c0
        /*0530*/ 	.short	0x010a
        /*0532*/ 	.byte	0xff
	.zero		1


	//   ....[65]....
        /*0534*/ 	.word	0x00003550
        /*0538*/ 	.word	0x000000ff
        /*053c*/ 	.word	0x00000008
        /*0540*/ 	.short	0x010a
        /*0542*/ 	.byte	0x05
	.zero		1


	//   ....[66]....
        /*0544*/ 	.word	0x00003570
        /*0548*/ 	.word	0x000000ff
        /*054c*/ 	.word	0x00000008
        /*0550*/ 	.short	0x010a
        /*0552*/ 	.byte	0x05
	.zero		1


	//   ....[67]....
        /*0554*/ 	.word	0x00003700
        /*0558*/ 	.word	0x000000ff
        /*055c*/ 	.word	0x00000008
        /*0560*/ 	.short	0x010a
        /*0562*/ 	.byte	0x05
	.zero		1


	//   ....[68]....
        /*0564*/ 	.word	0x00003720
        /*0568*/ 	.word	0x000000ff
        /*056c*/ 	.word	0x00000008
        /*0570*/ 	.short	0x010a
        /*0572*/ 	.byte	0x05
	.zero		1


	//   ....[69]....
        /*0574*/ 	.word	0x000037e0
        /*0578*/ 	.word	0x000000ff
        /*057c*/ 	.word	0x00000000
        /*0580*/ 	.short	0x0101
        /*0582*/ 	.byte	0x04
	.zero		1


	//   ....[70]....
        /*0584*/ 	.word	0x00003ba0
        /*0588*/ 	.word	0x00000000
        /*058c*/ 	.word	0x000000b0
        /*0590*/ 	.short	0x010a
        /*0592*/ 	.byte	0xff
	.zero		1


	//   ....[71]....
        /*0594*/ 	.word	0x00003c60
        /*0598*/ 	.word	0x00000000
        /*059c*/ 	.word	0x00000000
        /*05a0*/ 	.short	0x0101
        /*05a2*/ 	.byte	0xff
	.zero		1


	//   ....[72]....
        /*05a4*/ 	.word	0x00003d20
        /*05a8*/ 	.word	0x000000ff
        /*05ac*/ 	.word	0x00000000
        /*05b0*/ 	.short	0x010a
        /*05b2*/ 	.byte	0x04
	.zero		1


	//   ....[73]....
        /*05b4*/ 	.word	0x00003d30
        /*05b8*/ 	.word	0x000000ff
        /*05bc*/ 	.word	0x000000f0
        /*05c0*/ 	.short	0x010a
        /*05c2*/ 	.byte	0x2e
	.zero		1


	//   ....[74]....
        /*05c4*/ 	.word	0x00003de0
        /*05c8*/ 	.word	0x000000ff
        /*05cc*/ 	.word	0x00000000
        /*05d0*/ 	.short	0x010a
        /*05d2*/ 	.byte	0x07
	.zero		1


	//   ....[75]....
        /*05d4*/ 	.word	0x00003f10
        /*05d8*/ 	.word	0x000000ff
        /*05dc*/ 	.word	0x00000000
        /*05e0*/ 	.short	0x010a
        /*05e2*/ 	.byte	0x04
	.zero		1


	//   ....[76]....
        /*05e4*/ 	.word	0x00004350
        /*05e8*/ 	.word	0x000000ff
        /*05ec*/ 	.word	0x00000000
        /*05f0*/ 	.short	0x010a
        /*05f2*/ 	.byte	0x04
	.zero		1


	//   ....[77]....
        /*05f4*/ 	.word	0x000043e0
        /*05f8*/ 	.word	0x000000ff
        /*05fc*/ 	.word	0x00000000
        /*0600*/ 	.short	0x010a
        /*0602*/ 	.byte	0x05
	.zero		1


	//   ....[78]....
        /*0604*/ 	.word	0x00004470
        /*0608*/ 	.word	0x000000ff
        /*060c*/ 	.word	0x00000000
        /*0610*/ 	.short	0x010a
        /*0612*/ 	.byte	0x05
	.zero		1


	//   ....[79]....
        /*0614*/ 	.word	0x00004510
        /*0618*/ 	.word	0x00000000
        /*061c*/ 	.word	0x00000000
        /*0620*/ 	.short	0x010a
        /*0622*/ 	.byte	0xff
	.zero		1


	//   ....[80]....
        /*0624*/ 	.word	0x00004550
        /*0628*/ 	.word	0x00000000
        /*062c*/ 	.word	0x00000000
        /*0630*/ 	.short	0x010a
        /*0632*/ 	.byte	0xff
	.zero		1


	//   ....[81]....
        /*0634*/ 	.word	0x000045c0
        /*0638*/ 	.word	0x000000ff
        /*063c*/ 	.word	0x00000000
        /*0640*/ 	.short	0x0101
        /*0642*/ 	.byte	0x04
	.zero		1


	//   ....[82]....
        /*0644*/ 	.word	0x00004600
        /*0648*/ 	.word	0x000000ff
        /*064c*/ 	.word	0x00000130
        /*0650*/ 	.short	0x010a
        /*0652*/ 	.byte	0x29
	.zero		1


	//   ....[83]....
        /*0654*/ 	.word	0x00004650
        /*0658*/ 	.word	0x000000ff
        /*065c*/ 	.word	0x00000000
        /*0660*/ 	.short	0x0101
        /*0662*/ 	.byte	0x04
	.zero		1


	//   ....[84]....
        /*0664*/ 	.word	0x00004b30
        /*0668*/ 	.word	0x00000008
        /*066c*/ 	.word	0x000000b0
        /*0670*/ 	.short	0x010a
        /*0672*/ 	.byte	0xff
	.zero		1


	//   ....[85]....
        /*0674*/ 	.word	0x00004ca0
        /*0678*/ 	.word	0x00000000
        /*067c*/ 	.word	0x00000000
        /*0680*/ 	.short	0x0101
        /*0682*/ 	.byte	0xff
	.zero		1


	//   ....[86]....
        /*0684*/ 	.word	0x00005180
        /*0688*/ 	.word	0x000000ff
        /*068c*/ 	.word	0x000000a8
        /*0690*/ 	.short	0x010a
        /*0692*/ 	.byte	0x15
	.zero		1


	//   ....[87]....
        /*0694*/ 	.word	0x00005310
        /*0698*/ 	.word	0x000000ff
        /*069c*/ 	.word	0x00000080
        /*06a0*/ 	.short	0x010a
        /*06a2*/ 	.byte	0x15
	.zero		1


	//   ....[88]....
        /*06a4*/ 	.word	0x000054e0
        /*06a8*/ 	.word	0x000000ff
        /*06ac*/ 	.word	0x00000060
        /*06b0*/ 	.short	0x010b
        /*06b2*/ 	.byte	0x15
	.zero		1


	//   ....[89]....
        /*06b4*/ 	.word	0x00005500
        /*06b8*/ 	.word	0x000000ff
        /*06bc*/ 	.word	0x00000000
        /*06c0*/ 	.short	0x0101
        /*06c2*/ 	.byte	0x04
	.zero		1


	//   ....[90]....
        /*06c4*/ 	.word	0x00005510
        /*06c8*/ 	.word	0x000000ff
        /*06cc*/ 	.word	0x00000088
        /*06d0*/ 	.short	0x010a
        /*06d2*/ 	.byte	0x15
	.zero		1


	//   ....[91]....
        /*06d4*/ 	.word	0x000056c0
        /*06d8*/ 	.word	0x000000ff
        /*06dc*/ 	.word	0x00000068
        /*06e0*/ 	.short	0x010b
        /*06e2*/ 	.byte	0x15
	.zero		1


	//   ....[92]....
        /*06e4*/ 	.word	0x000056e0
        /*06e8*/ 	.word	0x000000ff
        /*06ec*/ 	.word	0x00000000
        /*06f0*/ 	.short	0x0101
        /*06f2*/ 	.byte	0x04
	.zero		1


	//   ....[93]....
        /*06f4*/ 	.word	0x000056f0
        /*06f8*/ 	.word	0x000000ff
        /*06fc*/ 	.word	0x00000090
        /*0700*/ 	.short	0x010a
        /*0702*/ 	.byte	0x15
	.zero		1


	//   ....[94]....
        /*0704*/ 	.word	0x000058c0
        /*0708*/ 	.word	0x000000ff
        /*070c*/ 	.word	0x00000070
        /*0710*/ 	.short	0x010b
        /*0712*/ 	.byte	0x15
	.zero		1


	//   ....[95]....
        /*0714*/ 	.word	0x000058e0
        /*0718*/ 	.word	0x000000ff
        /*071c*/ 	.word	0x00000000
        /*0720*/ 	.short	0x0101
        /*0722*/ 	.byte	0x04
	.zero		1


	//   ....[96]....
        /*0724*/ 	.word	0x000058f0
        /*0728*/ 	.word	0x000000ff
        /*072c*/ 	.word	0x00000098
        /*0730*/ 	.short	0x010a
        /*0732*/ 	.byte	0x15
	.zero		1


	//   ....[97]....
        /*0734*/ 	.word	0x00005b40
        /*0738*/ 	.word	0x000000ff
        /*073c*/ 	.word	0x00000078
        /*0740*/ 	.short	0x010b
        /*0742*/ 	.byte	0x15
	.zero		1


	//   ....[98]....
        /*0744*/ 	.word	0x00005b50
        /*0748*/ 	.word	0x000000ff
        /*074c*/ 	.word	0x00000000
        /*0750*/ 	.short	0x0101
        /*0752*/ 	.byte	0x27
	.zero		1


	//   ....[99]....
        /*0754*/ 	.word	0x00005b80
        /*0758*/ 	.word	0x000000ff
        /*075c*/ 	.word	0x00000080
        /*0760*/ 	.short	0x010a
        /*0762*/ 	.byte	0x15
	.zero		1


	//   ....[100]....
        /*0764*/ 	.word	0x00005ba0
        /*0768*/ 	.word	0x000000ff
        /*076c*/ 	.word	0x00000088
        /*0770*/ 	.short	0x010a
        /*0772*/ 	.byte	0x15
	.zero		1


	//   ....[101]....
        /*0774*/ 	.word	0x00005bc0
        /*0778*/ 	.word	0x000000ff
        /*077c*/ 	.word	0x00000090
        /*0780*/ 	.short	0x010a
        /*0782*/ 	.byte	0x15
	.zero		1


	//   ....[102]....
        /*0784*/ 	.word	0x00005c00
        /*0788*/ 	.word	0x00000000
        /*078c*/ 	.word	0x00000098
        /*0790*/ 	.short	0x010a
        /*0792*/ 	.byte	0xff
	.zero		1


	//   ....[103]....
        /*0794*/ 	.word	0x00005f60
        /*0798*/ 	.word	0x00000003
        /*079c*/ 	.word	0x000000b0
        /*07a0*/ 	.short	0x010a
        /*07a2*/ 	.byte	0xff
	.zero		1


	//   ....[104]....
        /*07a4*/ 	.word	0x000060e0
        /*07a8*/ 	.word	0x00000000
        /*07ac*/ 	.word	0x00000000
        /*07b0*/ 	.short	0x0101
        /*07b2*/ 	.byte	0xff
	.zero		1


	//   ....[105]....
        /*07b4*/ 	.word	0x00006c50
        /*07b8*/ 	.word	0x000000ff
        /*07bc*/ 	.word	0x00000060
        /*07c0*/ 	.short	0x010a
        /*07c2*/ 	.byte	0x2b
	.zero		1


	//   ....[106]....
        /*07c4*/ 	.word	0x00006c90
        /*07c8*/ 	.word	0x0000004b
        /*07cc*/ 	.word	0x000000d0
        /*07d0*/ 	.short	0x010a
        /*07d2*/ 	.byte	0xff
	.zero		1


	//   ....[107]....
        /*07d4*/ 	.word	0x00006d80
        /*07d8*/ 	.word	0x000000ff
        /*07dc*/ 	.word	0x00000060
        /*07e0*/ 	.short	0x010a
        /*07e2*/ 	.byte	0x2b
	.zero		1


	//   ....[108]....
        /*07e4*/ 	.word	0x00006e70
        /*07e8*/ 	.word	0x0000004b
        /*07ec*/ 	.word	0x000000d0
        /*07f0*/ 	.short	0x010a
        /*07f2*/ 	.byte	0xff
	.zero		1


	//   ....[109]....
        /*07f4*/ 	.word	0x00007690
        /*07f8*/ 	.word	0x00000000
        /*07fc*/ 	.word	0x00000000
        /*0800*/ 	.short	0x0101
        /*0802*/ 	.byte	0xff
	.zero		1


	//   ....[110]....
        /*0804*/ 	.word	0x000076a0
        /*0808*/ 	.word	0x00000003
        /*080c*/ 	.word	0x00000060
        /*0810*/ 	.short	0x010a
        /*0812*/ 	.byte	0xff
	.zero		1


	//   ....[111]....
        /*0814*/ 	.word	0x00007780
        /*0818*/ 	.word	0x00000003
        /*081c*/ 	.word	0x00000060
        /*0820*/ 	.short	0x010a
        /*0822*/ 	.byte	0xff
	.zero		1


	//   ....[112]....
        /*0824*/ 	.word	0x00008040
        /*0828*/ 	.word	0x0000004d
        /*082c*/ 	.word	0x00000000
        /*0830*/ 	.short	0x0101
        /*0832*/ 	.byte	0xff
	.zero		1


	//   ....[113]....
        /*0834*/ 	.word	0x00008060
        /*0838*/ 	.word	0x00000000
        /*083c*/ 	.word	0x00000060
        /*0840*/ 	.short	0x010a
        /*0842*/ 	.byte	0xff
	.zero		1


	//   ....[114]....
        /*0844*/ 	.word	0x00008130
        /*0848*/ 	.word	0x00000000
        /*084c*/ 	.word	0x00000060
        /*0850*/ 	.short	0x010a
        /*0852*/ 	.byte	0xff
	.zero		1


	//   ....[115]....
        /*0854*/ 	.word	0x000089f0
        /*0858*/ 	.word	0x0000004d
        /*085c*/ 	.word	0x00000000
        /*0860*/ 	.short	0x0101
        /*0862*/ 	.byte	0xff
	.zero		1


	//   ....[116]....
        /*0864*/ 	.word	0x00008a10
        /*0868*/ 	.word	0x00000000
        /*086c*/ 	.word	0x00000060
        /*0870*/ 	.short	0x010a
        /*0872*/ 	.byte	0xff
	.zero		1


	//   ....[117]....
        /*0874*/ 	.word	0x00008ae0
        /*0878*/ 	.word	0x00000000
        /*087c*/ 	.word	0x00000060
        /*0880*/ 	.short	0x010a
        /*0882*/ 	.byte	0xff
	.zero		1


	//   ....[118]....
        /*0884*/ 	.word	0x00008df0
        /*0888*/ 	.word	0x0000004b
        /*088c*/ 	.word	0x00000000
        /*0890*/ 	.short	0x0101
        /*0892*/ 	.byte	0xff
	.zero		1


	//   ....[119]....
        /*0894*/ 	.word	0x000093f0
        /*0898*/ 	.word	0x00000002
        /*089c*/ 	.word	0x00000000
        /*08a0*/ 	.short	0x0101
        /*08a2*/ 	.byte	0xff
	.zero		1


	//   ....[120]....
        /*08a4*/ 	.word	0x00009680
        /*08a8*/ 	.word	0x000000ff
        /*08ac*/ 	.word	0x00000000
        /*08b0*/ 	.short	0x0101
        /*08b2*/ 	.byte	0x04
	.zero		1


	//   ....[121]....
        /*08b4*/ 	.word	0x000096a0
        /*08b8*/ 	.word	0x00000003
        /*08bc*/ 	.word	0x00000120
        /*08c0*/ 	.short	0x010a
        /*08c2*/ 	.byte	0xff
	.zero		1


	//   ....[122]....
        /*08c4*/ 	.word	0x00009700
        /*08c8*/ 	.word	0x00000000
        /*08cc*/ 	.word	0x00000030
        /*08d0*/ 	.short	0x010a
        /*08d2*/ 	.byte	0xff
	.zero		1


	//   ....[123]....
        /*08d4*/ 	.word	0x00009760
        /*08d8*/ 	.word	0x00000000
        /*08dc*/ 	.word	0x00000030
        /*08e0*/ 	.short	0x010a
        /*08e2*/ 	.byte	0xff
	.zero		1


	//   ....[124]....
        /*08e4*/ 	.word	0x000097b0
        /*08e8*/ 	.word	0x00000003
        /*08ec*/ 	.word	0x000000b0
        /*08f0*/ 	.short	0x010a
        /*08f2*/ 	.byte	0xff
	.zero		1


	//   ....[125]....
        /*08f4*/ 	.word	0x00009810
        /*08f8*/ 	.word	0x00000000
        /*08fc*/ 	.word	0x00000000
        /*0900*/ 	.short	0x010a
        /*0902*/ 	.byte	0xff
	.zero		1


	//   ....[126]....
        /*0904*/ 	.word	0x00009870
        /*0908*/ 	.word	0x00000000
        /*090c*/ 	.word	0x00000000
        /*0910*/ 	.short	0x010a
        /*0912*/ 	.byte	0xff
	.zero		1


	//   ....[127]....
        /*0914*/ 	.word	0x000098d0
        /*0918*/ 	.word	0x00000000
        /*091c*/ 	.word	0x00000000
        /*0920*/ 	.short	0x010a
        /*0922*/ 	.byte	0xff
	.zero		1


	//   ....[128]....
        /*0924*/ 	.word	0x00009930
        /*0928*/ 	.word	0x00000000
        /*092c*/ 	.word	0x00000000
        /*0930*/ 	.short	0x010a
        /*0932*/ 	.byte	0xff
	.zero		1


	//   ....[129]....
        /*0934*/ 	.word	0x00009990
        /*0938*/ 	.word	0x00000000
        /*093c*/ 	.word	0x00000000
        /*0940*/ 	.short	0x010a
        /*0942*/ 	.byte	0xff
	.zero		1


	//   ....[130]....
        /*0944*/ 	.word	0x000099e0
        /*0948*/ 	.word	0x00000002
        /*094c*/ 	.word	0x00000110
        /*0950*/ 	.short	0x010a
        /*0952*/ 	.byte	0xff
	.zero		1


	//   ....[131]....
        /*0954*/ 	.word	0x00009a40
        /*0958*/ 	.word	0x00000002
        /*095c*/ 	.word	0x000000c0
        /*0960*/ 	.short	0x010a
        /*0962*/ 	.byte	0xff
	.zero		1


	//   ....[132]....
        /*0964*/ 	.word	0x00009a90
        /*0968*/ 	.word	0x00000002
        /*096c*/ 	.word	0x000000b0
        /*0970*/ 	.short	0x010a
        /*0972*/ 	.byte	0xff
	.zero		1


	//   ....[133]....
        /*0974*/ 	.word	0x00009af0
        /*0978*/ 	.word	0x00000000
        /*097c*/ 	.word	0x000000c0
        /*0980*/ 	.short	0x010a
        /*0982*/ 	.byte	0xff
	.zero		1


	//   ....[134]....
        /*0984*/ 	.word	0x00009b50
        /*0988*/ 	.word	0x00000000
        /*098c*/ 	.word	0x00000008
        /*0990*/ 	.short	0x010a
        /*0992*/ 	.byte	0xff
	.zero		1


	//   ....[135]....
        /*0994*/ 	.word	0x00009c40
        /*0998*/ 	.word	0x00000000
        /*099c*/ 	.word	0x00000008
        /*09a0*/ 	.short	0x010a
        /*09a2*/ 	.byte	0xff
	.zero		1


	//   ....[136]....
        /*09a4*/ 	.word	0x00009c90
        /*09a8*/ 	.word	0x00000000
        /*09ac*/ 	.word	0x000000b0
        /*09b0*/ 	.short	0x010a
        /*09b2*/ 	.byte	0xff
	.zero		1


	//   ....[137]....
        /*09b4*/ 	.word	0x00009cf0
        /*09b8*/ 	.word	0x00000000
        /*09bc*/ 	.word	0x000000f0
        /*09c0*/ 	.short	0x010a
        /*09c2*/ 	.byte	0xff
	.zero		1


	//   ....[138]....
        /*09c4*/ 	.word	0x00009d50
        /*09c8*/ 	.word	0x00000000
        /*09cc*/ 	.word	0x00000000
        /*09d0*/ 	.short	0x010a
        /*09d2*/ 	.byte	0xff
	.zero		1


	//   ....[139]....
        /*09d4*/ 	.word	0x00009db0
        /*09d8*/ 	.word	0x00000000
        /*09dc*/ 	.word	0x00000000
        /*09e0*/ 	.short	0x010a
        /*09e2*/ 	.byte	0xff
	.zero		1


	//   ....[140]....
        /*09e4*/ 	.word	0x00009e10
        /*09e8*/ 	.word	0x00000000
        /*09ec*/ 	.word	0x00000000
        /*09f0*/ 	.short	0x010a
        /*09f2*/ 	.byte	0xff
	.zero		1


	//   ....[141]....
        /*09f4*/ 	.word	0x00009e70
        /*09f8*/ 	.word	0x00000000
        /*09fc*/ 	.word	0x00000000
        /*0a00*/ 	.short	0x010a
        /*0a02*/ 	.byte	0xff
	.zero		1


	//   ....[142]....
        /*0a04*/ 	.word	0x00009ed0
        /*0a08*/ 	.word	0x00000000
        /*0a0c*/ 	.word	0x00000130
        /*0a10*/ 	.short	0x010a
        /*0a12*/ 	.byte	0xff
	.zero		1


	//   ....[143]....
        /*0a14*/ 	.word	0x00009f20
        /*0a18*/ 	.word	0x00000008
        /*0a1c*/ 	.word	0x000000b0
        /*0a20*/ 	.short	0x010a
        /*0a22*/ 	.byte	0xff
	.zero		1


	//   ....[144]....
        /*0a24*/ 	.word	0x00009f80
        /*0a28*/ 	.word	0x00000000
        /*0a2c*/ 	.word	0x000000a8
        /*0a30*/ 	.short	0x010a
        /*0a32*/ 	.byte	0xff
	.zero		1


	//   ....[145]....
        /*0a34*/ 	.word	0x00009fe0
        /*0a38*/ 	.word	0x00000005
        /*0a3c*/ 	.word	0x00000080
        /*0a40*/ 	.short	0x010a
        /*0a42*/ 	.byte	0xff
	.zero		1


	//   ....[146]....
        /*0a44*/ 	.word	0x0000a040
        /*0a48*/ 	.word	0x00000005
        /*0a4c*/ 	.word	0x00000088
        /*0a50*/ 	.short	0x010a
        /*0a52*/ 	.byte	0xff
	.zero		1


	//   ....[147]....
        /*0a54*/ 	.word	0x0000a0a0
        /*0a58*/ 	.word	0x00000005
        /*0a5c*/ 	.word	0x00000090
        /*0a60*/ 	.short	0x010a
        /*0a62*/ 	.byte	0xff
	.zero		1


	//   ....[148]....
        /*0a64*/ 	.word	0x0000a100
        /*0a68*/ 	.word	0x00000005
        /*0a6c*/ 	.word	0x00000098
        /*0a70*/ 	.short	0x010a
        /*0a72*/ 	.byte	0xff
	.zero		1


	//   ....[149]....
        /*0a74*/ 	.word	0x0000a160
        /*0a78*/ 	.word	0x00000000
        /*0a7c*/ 	.word	0x00000080
        /*0a80*/ 	.short	0x010a
        /*0a82*/ 	.byte	0xff
	.zero		1


	//   ....[150]....
        /*0a84*/ 	.word	0x0000a1c0
        /*0a88*/ 	.word	0x00000000
        /*0a8c*/ 	.word	0x00000088
        /*0a90*/ 	.short	0x010a
        /*0a92*/ 	.byte	0xff
	.zero		1


	//   ....[151]....
        /*0a94*/ 	.word	0x0000a220
        /*0a98*/ 	.word	0x00000000
        /*0a9c*/ 	.word	0x00000090
        /*0aa0*/ 	.short	0x010a
        /*0aa2*/ 	.byte	0xff
	.zero		1


	//   ....[152]....
        /*0aa4*/ 	.word	0x0000a270
        /*0aa8*/ 	.word	0x00000003
        /*0aac*/ 	.word	0x000000b0
        /*0ab0*/ 	.short	0x010a
        /*0ab2*/ 	.byte	0xff
	.zero		1


	//   ....[153]....
        /*0ab4*/ 	.word	0x0000a2d0
        /*0ab8*/ 	.word	0x00000002
        /*0abc*/ 	.word	0x00000060
        /*0ac0*/ 	.short	0x010a
        /*0ac2*/ 	.byte	0xff
	.zero		1


	//   ....[154]....
        /*0ac4*/ 	.word	0x0000a320
        /*0ac8*/ 	.word	0x0000004b
        /*0acc*/ 	.word	0x000000d0
        /*0ad0*/ 	.short	0x010a
        /*0ad2*/ 	.byte	0xff
	.zero		1


	//   ....[155]....
        /*0ad4*/ 	.word	0x0000a370
        /*0ad8*/ 	.word	0x00000003
        /*0adc*/ 	.word	0x00000060
        /*0ae0*/ 	.short	0x010a
        /*0ae2*/ 	.byte	0xff
	.zero		1


	//   ....[156]....
        /*0ae4*/ 	.word	0x0000a3c0
        /*0ae8*/ 	.word	0x00000000
        /*0aec*/ 	.word	0x00000060
        /*0af0*/ 	.short	0x010a
        /*0af2*/ 	.byte	0xff
	.zero		1


	//   ....[157]....
        /*0af4*/ 	.word	0x0000a410
        /*0af8*/ 	.word	0x00000000
        /*0afc*/ 	.word	0x00000060
        /*0b00*/ 	.short	0x010a
        /*0b02*/ 	.byte	0xff
	.zero		1


	//----- nvinfo : EIATTR_NUM_MBARRIERS
	.align		4
.L_47:
        /*0b04*/ 	.byte	0x03, 0x38
        /*0b06*/ 	.short	0x0027


	//----- nvinfo : EIATTR_EXIT_INSTR_OFFSETS
	.align		4
        /*0b08*/ 	.byte	0x04, 0x1c
        /*0b0a*/ 	.short	(.L_49 - .L_48)


	//   ....[0]....
.L_48:
        /*0b0c*/ 	.word	0x00002df0


	//   ....[1]....
        /*0b10*/ 	.word	0x000032e0


	//   ....[2]....
        /*0b14*/ 	.word	0x00003340


	//   ....[3]....
        /*0b18*/ 	.word	0x00004880


	//   ....[4]....
        /*0b1c*/ 	.word	0x00005c30


	//   ....[5]....
        /*0b20*/ 	.word	0x00005c70


	//   ....[6]....
        /*0b24*/ 	.word	0x00009570


	//   ....[7]....
        /*0b28*/ 	.word	0x000095f0


	//   ....[8]....
        /*0b2c*/ 	.word	0x00009620


	//   ....[9]....
        /*0b30*/ 	.word	0x00009690


	//----- nvinfo : EIATTR_MAX_THREADS
	.align		4
.L_49:
        /*0b34*/ 	.byte	0x04, 0x05
        /*0b36*/ 	.short	(.L_51 - .L_50)
.L_50:
        /*0b38*/ 	.word	0x00000100
        /*0b3c*/ 	.word	0x00000001
        /*0b40*/ 	.word	0x00000001


	//----- nvinfo : EIATTR_CRS_STACK_SIZE
	.align		4
.L_51:
        /*0b44*/ 	.byte	0x04, 0x1e
        /*0b46*/ 	.short	(.L_53 - .L_52)
.L_52:
        /*0b48*/ 	.word	0x00000000


	//----- nvinfo : EIATTR_CBANK_PARAM_SIZE
	.align		4
.L_53:
        /*0b4c*/ 	.byte	0x03, 0x19
        /*0b4e*/ 	.short	0x0800


	//----- nvinfo : EIATTR_PARAM_CBANK
	.align		4
        /*0b50*/ 	.byte	0x04, 0x0a
        /*0b52*/ 	.short	(.L_55 - .L_54)
	.align		4
.L_54:
        /*0b54*/ 	.word	index@(.nv.constant0._ZN7cutlass13device_kernelINS_4gemm6kernel13GemmUniversalIN4cute5tupleIJiiiiEEENS1_10collective13CollectiveMmaINS1_35MainloopSm100TmaUmmaWarpSpecializedILi6ELi2ELi4ENS5_IJNS4_1CILi4EEENSA_ILi1EEESC_EEEEENS5_IJNSA_ILi128EEESF_NSA_ILi64EEEEEENS_10tfloat32_tENS5_IJlSC_lEEESI_SJ_NS4_8TiledMMAINS4_8MMA_AtomIJNS4_23SM100_MMA_TF32_2x1SM_SSISI_SI_fLi128ELi128ELNS4_4UMMA5MajorE0ELSO_0ELNSN_7ScaleInE0ELSP_0EEEEEENS4_6LayoutINS5_IJSC_SC_SC_EEENS5_IJNSA_ILi0EEESU_SU_EEEEENS5_IJNS4_10UnderscoreESX_SX_EEEEENS4_18SM100_TMA_2SM_LOADENS4_14ComposedLayoutINS4_7SwizzleILi3ELi4ELi3EEENS4_18smem_ptr_flag_bitsILi32EEENSS_INS5_IJNSA_ILi8EEENSA_ILi32EEEEEENS5_IJS17_SC_EEEEEEEvNS4_8identityENS4_28SM100_TMA_2SM_LOAD_MULTICASTES1B_vS1C_EENS_8epilogue10collective18CollectiveEpilogueINS1F_23Sm100TmaWarpSpecializedILi4ELi2ELi16ELb1ELb0EEEJNS5_IJSG_SF_SG_EEENS5_IJNSS_ISG_SC_EENSS_INS5_IJNSA_ILi16EEENSA_ILi2EEEEEENS5_IJSC_SG_EEEEEEEESI_SJ_SI_SJ_NS1F_6fusion15FusionCallbacksIS1J_NS1S_17LinearCombinationISI_fSI_fLNS_15FloatRoundStyleE2EEES1K_S1R_JEEENS4_5SM1004TMEM4LOAD26SM100_TMEM_LOAD_32dp32b16xENS4_13SM90_TMA_LOADENS11_INS12_ILi2ELi4ELi3EEES15_NSS_INS5_IJS16_S1M_EEENS5_IJS1M_SC_EEEEEEENS4_39AutoVectorizingCopyWithAssumedAlignmentILi128EEENS4_14SM90_TMA_STOREES27_S29_S29_EEEvvEEEEvNT_6ParamsE)
        /*0b58*/ 	.short	0x0380
        /*0b5a*/ 	.short	0x0800


	//----- nvinfo : EIATTR_SW_WAR
	.align		4
.L_55:
        /*0b5c*/ 	.byte	0x04, 0x36
        /*0b5e*/ 	.short	(.L_57 - .L_56)
.L_56:
        /*0b60*/ 	.word	0x00000008
.L_57:


//--------------------- .nv.callgraph             --------------------------
	.section	.nv.callgraph,"",@"SHT_CUDA_CALLGRAPH"
	.align	4
	.sectionentsize	8
	.align		4
        /*0000*/ 	.word	0x00000000
	.align		4
        /*0004*/ 	.word	0xffffffff
	.align		4
        /*0008*/ 	.word	index@(_ZN7cutlass13device_kernelINS_4gemm6kernel13GemmUniversalIN4cute5tupleIJiiiiEEENS1_10collective13CollectiveMmaINS1_35MainloopSm100TmaUmmaWarpSpecializedILi6ELi2ELi4ENS5_IJNS4_1CILi4EEENSA_ILi1EEESC_EEEEENS5_IJNSA_ILi128EEESF_NSA_ILi64EEEEEENS_10tfloat32_tENS5_IJlSC_lEEESI_SJ_NS4_8TiledMMAINS4_8MMA_AtomIJNS4_23SM100_MMA_TF32_2x1SM_SSISI_SI_fLi128ELi128ELNS4_4UMMA5MajorE0ELSO_0ELNSN_7ScaleInE0ELSP_0EEEEEENS4_6LayoutINS5_IJSC_SC_SC_EEENS5_IJNSA_ILi0EEESU_SU_EEEEENS5_IJNS4_10UnderscoreESX_SX_EEEEENS4_18SM100_TMA_2SM_LOADENS4_14ComposedLayoutINS4_7SwizzleILi3ELi4ELi3EEENS4_18smem_ptr_flag_bitsILi32EEENSS_INS5_IJNSA_ILi8EEENSA_ILi32EEEEEENS5_IJS17_SC_EEEEEEEvNS4_8identityENS4_28SM100_TMA_2SM_LOAD_MULTICASTES1B_vS1C_EENS_8epilogue10collective18CollectiveEpilogueINS1F_23Sm100TmaWarpSpecializedILi4ELi2ELi16ELb1ELb0EEEJNS5_IJSG_SF_SG_EEENS5_IJNSS_ISG_SC_EENSS_INS5_IJNSA_ILi16EEENSA_ILi2EEEEEENS5_IJSC_SG_EEEEEEEESI_SJ_SI_SJ_NS1F_6fusion15FusionCallbacksIS1J_NS1S_17LinearCombinationISI_fSI_fLNS_15FloatRoundStyleE2EEES1K_S1R_JEEENS4_5SM1004TMEM4LOAD26SM100_TMEM_LOAD_32dp32b16xENS4_13SM90_TMA_LOADENS11_INS12_ILi2ELi4ELi3EEES15_NSS_INS5_IJS16_S1M_EEENS5_IJS1M_SC_EEEEEEENS4_39AutoVectorizingCopyWithAssumedAlignmentILi128EEENS4_14SM90_TMA_STOREES27_S29_S29_EEEvvEEEEvNT_6ParamsE)
	.align		4
        /*000c*/ 	.word	index@(__assertfail)
	.align		4
        /*0010*/ 	.word	0x00000000
	.align		4
        /*0014*/ 	.word	0xfffffffe
	.align		4
        /*0018*/ 	.word	0x00000000
	.align		4
        /*001c*/ 	.word	0xfffffffd
	.align		4
        /*0020*/ 	.word	0x00000000
	.align		4
        /*0024*/ 	.word	0xfffffffc


//--------------------- .nv.constant4             --------------------------
	.section	.nv.constant4,"a",@progbits
	.align	8
	.align		8
.nv.constant4:
        /*0000*/ 	.dword	__assertfail
	.align		8
        /*0008*/ 	.dword	__unnamed_1
	.align		8
        /*0010*/ 	.dword	__unnamed_2
	.align		8
        /*0018*/ 	.dword	_ZN40_INTERNAL_eced5b32_4_k_cu_ec2d19c2_325184cuda3std3__45__cpo5beginE
	.align		8
        /*0020*/ 	.dword	_ZN40_INTERNAL_eced5b32_4_k_cu_ec2d19c2_325184cuda3std3__45__cpo3endE
	.align		8
        /*0028*/ 	.dword	_ZN40_INTERNAL_eced5b32_4_k_cu_ec2d19c2_325184cuda3std3__45__cpo6cbeginE
	.align		8
        /*0030*/ 	.dword	_ZN40_INTERNAL_eced5b32_4_k_cu_ec2d19c2_325184cuda3std3__45__cpo4cendE
	.align		8
        /*0038*/ 	.dword	_ZN40_INTERNAL_eced5b32_4_k_cu_ec2d19c2_325184cuda3std3__442_GLOBAL__N__eced5b32_4_k_cu_ec2d19c2_325186ignoreE
	.align		8
        /*0040*/ 	.dword	_ZN40_INTERNAL_eced5b32_4_k_cu_ec2d19c2_325184cuda3std3__419piecewise_constructE
	.align		8
        /*0048*/ 	.dword	_ZN40_INTERNAL_eced5b32_4_k_cu_ec2d19c2_325184cuda3std3__48in_placeE
	.align		8
        /*0050*/ 	.dword	_ZN40_INTERNAL_eced5b32_4_k_cu_ec2d19c2_325184cuda3std6ranges3__45__cpo4swapE
	.align		8
        /*0058*/ 	.dword	_ZN40_INTERNAL_eced5b32_4_k_cu_ec2d19c2_325184cuda3std6ranges3__45__cpo9iter_moveE
	.align		8
        /*0060*/ 	.dword	_ZN40_INTERNAL_eced5b32_4_k_cu_ec2d19c2_325184cute7productE
	.align		8
        /*0068*/ 	.dword	_ZN40_INTERNAL_eced5b32_4_k_cu_ec2d19c2_325184cute1_E
	.align		8
        /*0070*/ 	.dword	$str$25
	.align		8
        /*0078*/ 	.dword	$str$26
	.align		8
        /*0080*/ 	.dword	$str$27
	.align		8
        /*0088*/ 	.dword	$str$28


//--------------------- .text._ZN7cutlass13device_kernelINS_4gemm6kernel13GemmUniversalIN4cute5tupleIJiiiiEEENS1_10collective13CollectiveMmaINS1_35MainloopSm100TmaUmmaWarpSpecializedILi6ELi2ELi4ENS5_IJNS4_1CILi4EEENSA_ILi1EEESC_EEEEENS5_IJNSA_ILi128EEESF_NSA_ILi64EEEEEENS_10tfloat32_tENS5_IJlSC_lEEESI_SJ_NS4_8TiledMMAINS4_8MMA_AtomIJNS4_23SM100_MMA_TF32_2x1SM_SSISI_SI_fLi128ELi128ELNS4_4UMMA5MajorE0ELSO_0ELNSN_7ScaleInE0ELSP_0EEEEEENS4_6LayoutINS5_IJSC_SC_SC_EEENS5_IJNSA_ILi0EEESU_SU_EEEEENS5_IJNS4_10UnderscoreESX_SX_EEEEENS4_18SM100_TMA_2SM_LOADENS4_14ComposedLayoutINS4_7SwizzleILi3ELi4ELi3EEENS4_18smem_ptr_flag_bitsILi32EEENSS_INS5_IJNSA_ILi8EEENSA_ILi32EEEEEENS5_IJS17_SC_EEEEEEEvNS4_8identityENS4_28SM100_TMA_2SM_LOAD_MULTICASTES1B_vS1C_EENS_8epilogue10collective18CollectiveEpilogueINS1F_23Sm100TmaWarpSpecializedILi4ELi2ELi16ELb1ELb0EEEJNS5_IJSG_SF_SG_EEENS5_IJNSS_ISG_SC_EENSS_INS5_IJNSA_ILi16EEENSA_ILi2EEEEEENS5_IJSC_SG_EEEEEEEESI_SJ_SI_SJ_NS1F_6fusion15FusionCallbacksIS1J_NS1S_17LinearCombinationISI_fSI_fLNS_15FloatRoundStyleE2EEES1K_S1R_JEEENS4_5SM1004TMEM4LOAD26SM100_TMEM_LOAD_32dp32b16xENS4_13SM90_TMA_LOADENS11_INS12_ILi2ELi4ELi3EEES15_NSS_INS5_IJS16_S1M_EEENS5_IJS1M_SC_EEEEEEENS4_39AutoVectorizingCopyWithAssumedAlignmentILi128EEENS4_14SM90_TMA_STOREES27_S29_S29_EEEvvEEEEvNT_6ParamsE --------------------------
	.section	.text._ZN7cutlass13device_kernelINS_4gemm6kernel13GemmUniversalIN4cute5tupleIJiiiiEEENS1_10collective13CollectiveMmaINS1_35MainloopSm100TmaUmmaWarpSpecializedILi6ELi2ELi4ENS5_IJNS4_1CILi4EEENSA_ILi1EEESC_EEEEENS5_IJNSA_ILi128EEESF_NSA_ILi64EEEEEENS_10tfloat32_tENS5_IJlSC_lEEESI_SJ_NS4_8TiledMMAINS4_8MMA_AtomIJNS4_23SM100_MMA_TF32_2x1SM_SSISI_SI_fLi128ELi128ELNS4_4UMMA5MajorE0ELSO_0ELNSN_7ScaleInE0ELSP_0EEEEEENS4_6LayoutINS5_IJSC_SC_SC_EEENS5_IJNSA_ILi0EEESU_SU_EEEEENS5_IJNS4_10UnderscoreESX_SX_EEEEENS4_18SM100_TMA_2SM_LOADENS4_14ComposedLayoutINS4_7SwizzleILi3ELi4ELi3EEENS4_18smem_ptr_flag_bitsILi32EEENSS_INS5_IJNSA_ILi8EEENSA_ILi32EEEEEENS5_IJS17_SC_EEEEEEEvNS4_8identityENS4_28SM100_TMA_2SM_LOAD_MULTICASTES1B_vS1C_EENS_8epilogue10collective18CollectiveEpilogueINS1F_23Sm100TmaWarpSpecializedILi4ELi2ELi16ELb1ELb0EEEJNS5_IJSG_SF_SG_EEENS5_IJNSS_ISG_SC_EENSS_INS5_IJNSA_ILi16EEENSA_ILi2EEEEEENS5_IJSC_SG_EEEEEEEESI_SJ_SI_SJ_NS1F_6fusion15FusionCallbacksIS1J_NS1S_17LinearCombinationISI_fSI_fLNS_15FloatRoundStyleE2EEES1K_S1R_JEEENS4_5SM1004TMEM4LOAD26SM100_TMEM_LOAD_32dp32b16xENS4_13SM90_TMA_LOADENS11_INS12_ILi2ELi4ELi3EEES15_NSS_INS5_IJS16_S1M_EEENS5_IJS1M_SC_EEEEEEENS4_39AutoVectorizingCopyWithAssumedAlignmentILi128EEENS4_14SM90_TMA_STOREES27_S29_S29_EEEvvEEEEvNT_6ParamsE,"ax",@progbits
	.align	128
.text._ZN7cutlass13device_kernelINS_4gemm6kernel13GemmUniversalIN4cute5tupleIJiiiiEEENS1_10collective13CollectiveMmaINS1_35MainloopSm100TmaUmmaWarpSpecializedILi6ELi2ELi4ENS5_IJNS4_1CILi4EEENSA_ILi1EEESC_EEEEENS5_IJNSA_ILi128EEESF_NSA_ILi64EEEEEENS_10tfloat32_tENS5_IJlSC_lEEESI_SJ_NS4_8TiledMMAINS4_8MMA_AtomIJNS4_23SM100_MMA_TF32_2x1SM_SSISI_SI_fLi128ELi128ELNS4_4UMMA5MajorE0ELSO_0ELNSN_7ScaleInE0ELSP_0EEEEEENS4_6LayoutINS5_IJSC_SC_SC_EEENS5_IJNSA_ILi0EEESU_SU_EEEEENS5_IJNS4_10UnderscoreESX_SX_EEEEENS4_18SM100_TMA_2SM_LOADENS4_14ComposedLayoutINS4_7SwizzleILi3ELi4ELi3EEENS4_18smem_ptr_flag_bitsILi32EEENSS_INS5_IJNSA_ILi8EEENSA_ILi32EEEEEENS5_IJS17_SC_EEEEEEEvNS4_8identityENS4_28SM100_TMA_2SM_LOAD_MULTICASTES1B_vS1C_EENS_8epilogue10collective18CollectiveEpilogueINS1F_23Sm100TmaWarpSpecializedILi4ELi2ELi16ELb1ELb0EEEJNS5_IJSG_SF_SG_EEENS5_IJNSS_ISG_SC_EENSS_INS5_IJNSA_ILi16EEENSA_ILi2EEEEEENS5_IJSC_SG_EEEEEEEESI_SJ_SI_SJ_NS1F_6fusion15FusionCallbacksIS1J_NS1S_17LinearCombinationISI_fSI_fLNS_15FloatRoundStyleE2EEES1K_S1R_JEEENS4_5SM1004TMEM4LOAD26SM100_TMEM_LOAD_32dp32b16xENS4_13SM90_TMA_LOADENS11_INS12_ILi2ELi4ELi3EEES15_NSS_INS5_IJS16_S1M_EEENS5_IJS1M_SC_EEEEEEENS4_39AutoVectorizingCopyWithAssumedAlignmentILi128EEENS4_14SM90_TMA_STOREES27_S29_S29_EEEvvEEEEvNT_6ParamsE:
        .type           _ZN7cutlass13device_kernelINS_4gemm6kernel13GemmUniversalIN4cute5tupleIJiiiiEEENS1_10collective13CollectiveMmaINS1_35MainloopSm100TmaUmmaWarpSpecializedILi6ELi2ELi4ENS5_IJNS4_1CILi4EEENSA_ILi1EEESC_EEEEENS5_IJNSA_ILi128EEESF_NSA_ILi64EEEEEENS_10tfloat32_tENS5_IJlSC_lEEESI_SJ_NS4_8TiledMMAINS4_8MMA_AtomIJNS4_23SM100_MMA_TF32_2x1SM_SSISI_SI_fLi128ELi128ELNS4_4UMMA5MajorE0ELSO_0ELNSN_7ScaleInE0ELSP_0EEEEEENS4_6LayoutINS5_IJSC_SC_SC_EEENS5_IJNSA_ILi0EEESU_SU_EEEEENS5_IJNS4_10UnderscoreESX_SX_EEEEENS4_18SM100_TMA_2SM_LOADENS4_14ComposedLayoutINS4_7SwizzleILi3ELi4ELi3EEENS4_18smem_ptr_flag_bitsILi32EEENSS_INS5_IJNSA_ILi8EEENSA_ILi32EEEEEENS5_IJS17_SC_EEEEEEEvNS4_8identityENS4_28SM100_TMA_2SM_LOAD_MULTICASTES1B_vS1C_EENS_8epilogue10collective18CollectiveEpilogueINS1F_23Sm100TmaWarpSpecializedILi4ELi2ELi16ELb1ELb0EEEJNS5_IJSG_SF_SG_EEENS5_IJNSS_ISG_SC_EENSS_INS5_IJNSA_ILi16EEENSA_ILi2EEEEEENS5_IJSC_SG_EEEEEEEESI_SJ_SI_SJ_NS1F_6fusion15FusionCallbacksIS1J_NS1S_17LinearCombinationISI_fSI_fLNS_15FloatRoundStyleE2EEES1K_S1R_JEEENS4_5SM1004TMEM4LOAD26SM100_TMEM_LOAD_32dp32b16xENS4_13SM90_TMA_LOADENS11_INS12_ILi2ELi4ELi3EEES15_NSS_INS5_IJS16_S1M_EEENS5_IJS1M_SC_EEEEEEENS4_39AutoVectorizingCopyWithAssumedAlignmentILi128EEENS4_14SM90_TMA_STOREES27_S29_S29_EEEvvEEEEvNT_6ParamsE,@function
        .size           _ZN7cutlass13device_kernelINS_4gemm6kernel13GemmUniversalIN4cute5tupleIJiiiiEEENS1_10collective13CollectiveMmaINS1_35MainloopSm100TmaUmmaWarpSpecializedILi6ELi2ELi4ENS5_IJNS4_1CILi4EEENSA_ILi1EEESC_EEEEENS5_IJNSA_ILi128EEESF_NSA_ILi64EEEEEENS_10tfloat32_tENS5_IJlSC_lEEESI_SJ_NS4_8TiledMMAINS4_8MMA_AtomIJNS4_23SM100_MMA_TF32_2x1SM_SSISI_SI_fLi128ELi128ELNS4_4UMMA5MajorE0ELSO_0ELNSN_7ScaleInE0ELSP_0EEEEEENS4_6LayoutINS5_IJSC_SC_SC_EEENS5_IJNSA_ILi0EEESU_SU_EEEEENS5_IJNS4_10UnderscoreESX_SX_EEEEENS4_18SM100_TMA_2SM_LOADENS4_14ComposedLayoutINS4_7SwizzleILi3ELi4ELi3EEENS4_18smem_ptr_flag_bitsILi32EEENSS_INS5_IJNSA_ILi8EEENSA_ILi32EEEEEENS5_IJS17_SC_EEEEEEEvNS4_8identityENS4_28SM100_TMA_2SM_LOAD_MULTICASTES1B_vS1C_EENS_8epilogue10collective18CollectiveEpilogueINS1F_23Sm100TmaWarpSpecializedILi4ELi2ELi16ELb1ELb0EEEJNS5_IJSG_SF_SG_EEENS5_IJNSS_ISG_SC_EENSS_INS5_IJNSA_ILi16EEENSA_ILi2EEEEEENS5_IJSC_SG_EEEEEEEESI_SJ_SI_SJ_NS1F_6fusion15FusionCallbacksIS1J_NS1S_17LinearCombinationISI_fSI_fLNS_15FloatRoundStyleE2EEES1K_S1R_JEEENS4_5SM1004TMEM4LOAD26SM100_TMEM_LOAD_32dp32b16xENS4_13SM90_TMA_LOADENS11_INS12_ILi2ELi4ELi3EEES15_NSS_INS5_IJS16_S1M_EEENS5_IJS1M_SC_EEEEEEENS4_39AutoVectorizingCopyWithAssumedAlignmentILi128EEENS4_14SM90_TMA_STOREES27_S29_S29_EEEvvEEEEvNT_6ParamsE,(.L_x_205 - _ZN7cutlass13device_kernelINS_4gemm6kernel13GemmUniversalIN4cute5tupleIJiiiiEEENS1_10collective13CollectiveMmaINS1_35MainloopSm100TmaUmmaWarpSpecializedILi6ELi2ELi4ENS5_IJNS4_1CILi4EEENSA_ILi1EEESC_EEEEENS5_IJNSA_ILi128EEESF_NSA_ILi64EEEEEENS_10tfloat32_tENS5_IJlSC_lEEESI_SJ_NS4_8TiledMMAINS4_8MMA_AtomIJNS4_23SM100_MMA_TF32_2x1SM_SSISI_SI_fLi128ELi128ELNS4_4UMMA5MajorE0ELSO_0ELNSN_7ScaleInE0ELSP_0EEEEEENS4_6LayoutINS5_IJSC_SC_SC_EEENS5_IJNSA_ILi0EEESU_SU_EEEEENS5_IJNS4_10UnderscoreESX_SX_EEEEENS4_18SM100_TMA_2SM_LOADENS4_14ComposedLayoutINS4_7SwizzleILi3ELi4ELi3EEENS4_18smem_ptr_flag_bitsILi32EEENSS_INS5_IJNSA_ILi8EEENSA_ILi32EEEEEENS5_IJS17_SC_EEEEEEEvNS4_8identityENS4_28SM100_TMA_2SM_LOAD_MULTICASTES1B_vS1C_EENS_8epilogue10collective18CollectiveEpilogueINS1F_23Sm100TmaWarpSpecializedILi4ELi2ELi16ELb1ELb0EEEJNS5_IJSG_SF_SG_EEENS5_IJNSS_ISG_SC_EENSS_INS5_IJNSA_ILi16EEENSA_ILi2EEEEEENS5_IJSC_SG_EEEEEEEESI_SJ_SI_SJ_NS1F_6fusion15FusionCallbacksIS1J_NS1S_17LinearCombinationISI_fSI_fLNS_15FloatRoundStyleE2EEES1K_S1R_JEEENS4_5SM1004TMEM4LOAD26SM100_TMEM_LOAD_32dp32b16xENS4_13SM90_TMA_LOADENS11_INS12_ILi2ELi4ELi3EEES15_NSS_INS5_IJS16_S1M_EEENS5_IJS1M_SC_EEEEEEENS4_39AutoVectorizingCopyWithAssumedAlignmentILi128EEENS4_14SM90_TMA_STOREES27_S29_S29_EEEvvEEEEvNT_6ParamsE)
        .other          _ZN7cutlass13device_kernelINS_4gemm6kernel13GemmUniversalIN4cute5tupleIJiiiiEEENS1_10collective13CollectiveMmaINS1_35MainloopSm100TmaUmmaWarpSpecializedILi6ELi2ELi4ENS5_IJNS4_1CILi4EEENSA_ILi1EEESC_EEEEENS5_IJNSA_ILi128EEESF_NSA_ILi64EEEEEENS_10tfloat32_tENS5_IJlSC_lEEESI_SJ_NS4_8TiledMMAINS4_8MMA_AtomIJNS4_23SM100_MMA_TF32_2x1SM_SSISI_SI_fLi128ELi128ELNS4_4UMMA5MajorE0ELSO_0ELNSN_7ScaleInE0ELSP_0EEEEEENS4_6LayoutINS5_IJSC_SC_SC_EEENS5_IJNSA_ILi0EEESU_SU_EEEEENS5_IJNS4_10UnderscoreESX_SX_EEEEENS4_18SM100_TMA_2SM_LOADENS4_14ComposedLayoutINS4_7SwizzleILi3ELi4ELi3EEENS4_18smem_ptr_flag_bitsILi32EEENSS_INS5_IJNSA_ILi8EEENSA_ILi32EEEEEENS5_IJS17_SC_EEEEEEEvNS4_8identityENS4_28SM100_TMA_2SM_LOAD_MULTICASTES1B_vS1C_EENS_8epilogue10collective18CollectiveEpilogueINS1F_23Sm100TmaWarpSpecializedILi4ELi2ELi16ELb1ELb0EEEJNS5_IJSG_SF_SG_EEENS5_IJNSS_ISG_SC_EENSS_INS5_IJNSA_ILi16EEENSA_ILi2EEEEEENS5_IJSC_SG_EEEEEEEESI_SJ_SI_SJ_NS1F_6fusion15FusionCallbacksIS1J_NS1S_17LinearCombinationISI_fSI_fLNS_15FloatRoundStyleE2EEES1K_S1R_JEEENS4_5SM1004TMEM4LOAD26SM100_TMEM_LOAD_32dp32b16xENS4_13SM90_TMA_LOADENS11_INS12_ILi2ELi4ELi3EEES15_NSS_INS5_IJS16_S1M_EEENS5_IJS1M_SC_EEEEEEENS4_39AutoVectorizingCopyWithAssumedAlignmentILi128EEENS4_14SM90_TMA_STOREES27_S29_S29_EEEvvEEEEvNT_6ParamsE,@"STO_CUDA_ENTRY STV_DEFAULT"
_ZN7cutlass13device_kernelINS_4gemm6kernel13GemmUniversalIN4cute5tupleIJiiiiEEENS1_10collective13CollectiveMmaINS1_35MainloopSm100TmaUmmaWarpSpecializedILi6ELi2ELi4ENS5_IJNS4_1CILi4EEENSA_ILi1EEESC_EEEEENS5_IJNSA_ILi128EEESF_NSA_ILi64EEEEEENS_10tfloat32_tENS5_IJlSC_lEEESI_SJ_NS4_8TiledMMAINS4_8MMA_AtomIJNS4_23SM100_MMA_TF32_2x1SM_SSISI_SI_fLi128ELi128ELNS4_4UMMA5MajorE0ELSO_0ELNSN_7ScaleInE0ELSP_0EEEEEENS4_6LayoutINS5_IJSC_SC_SC_EEENS5_IJNSA_ILi0EEESU_SU_EEEEENS5_IJNS4_10UnderscoreESX_SX_EEEEENS4_18SM100_TMA_2SM_LOADENS4_14ComposedLayoutINS4_7SwizzleILi3ELi4ELi3EEENS4_18smem_ptr_flag_bitsILi32EEENSS_INS5_IJNSA_ILi8EEENSA_ILi32EEEEEENS5_IJS17_SC_EEEEEEEvNS4_8identityENS4_28SM100_TMA_2SM_LOAD_MULTICASTES1B_vS1C_EENS_8epilogue10collective18CollectiveEpilogueINS1F_23Sm100TmaWarpSpecializedILi4ELi2ELi16ELb1ELb0EEEJNS5_IJSG_SF_SG_EEENS5_IJNSS_ISG_SC_EENSS_INS5_IJNSA_ILi16EEENSA_ILi2EEEEEENS5_IJSC_SG_EEEEEEEESI_SJ_SI_SJ_NS1F_6fusion15FusionCallbacksIS1J_NS1S_17LinearCombinationISI_fSI_fLNS_15FloatRoundStyleE2EEES1K_S1R_JEEENS4_5SM1004TMEM4LOAD26SM100_TMEM_LOAD_32dp32b16xENS4_13SM90_TMA_LOADENS11_INS12_ILi2ELi4ELi3EEES15_NSS_INS5_IJS16_S1M_EEENS5_IJS1M_SC_EEEEEEENS4_39AutoVectorizingCopyWithAssumedAlignmentILi128EEENS4_14SM90_TMA_STOREES27_S29_S29_EEEvvEEEEvNT_6ParamsE:
[----:B------:R-:W1:Y:S01]  /*0000*/  LDC R1, c[0x0][0x37c] ;  /* 0x0000df00ff017b82 */ /* 0x000e620000000800 */
[----:B------:R-:W2:Y:S01]  /*0010*/  S2R R70, SR_TID.X ;  /* 0x0000000000467919 */ /* 0x000ea20000002100 */
[----:B------:R-:W3:Y:S06]  /*0020*/  LDCU.64 UR8, c[0x0][0x890] ;  /* 0x00011200ff0877ac */ /* 0x000eec0008000a00 */
[----:B------:R-:W4:Y:S01]  /*0030*/  S2UR UR47, SR_CgaCtaId ;  /* 0x00000000002f79c3 */ /* 0x000f220000008800 */
[----:B------:R-:W-:Y:S02]  /*0040*/  PRMT R56, RZ, 0x7610, R56 ;  /* 0x00007610ff387816 */ /* 0x000fe40000000038 */
[----:B------:R-:W-:Y:S01]  /*0050*/  ELECT P1, URZ, PT ;  /* 0x0000000000ff782f */ /* 0x000fe20003820000 */
[----:B---3--:R-:W-:-:S04]  /*0060*/  UISETP.NE.U32.AND UP0, UPT, UR8, URZ, UPT ;  /* 0x000000ff0800728c */ /* 0x008fc8000bf05070 */
[----:B------:R-:W-:Y:S02]  /*0070*/  UISETP.NE.AND.EX UP0, UPT, UR9, URZ, UPT, UP0 ;  /* 0x000000ff0900728c */ /* 0x000fe4000bf05300 */
[----:B----4-:R-:W-:Y:S02]  /*0080*/  ULOP3.LUT UR68, UR47, 0x1, URZ, 0xc0, !UPT ;  /* 0x000000012f447892 */ /* 0x010fe4000f8ec0ff */
[----:B------:R-:W-:Y:S01]  /*0090*/  ULOP3.LUT UR69, UR47, 0x1, URZ, 0x3c, !UPT ;  /* 0x000000012f457892 */ /* 0x000fe2000f8e3cff */
[----:B--2---:R-:W-:-:S05]  /*00a0*/  SHF.R.U32.HI R57, RZ, 0x5, R70 ;  /* 0x00000005ff397819 */ /* 0x004fca0000011646 */
[----:B------:R-:W2:Y:S02]  /*00b0*/  SHFL.IDX PT, R0, R57, RZ, 0x1f ;  /* 0x00001fff39007589 */ /* 0x000ea400000e0000 */
[----:B--2---:R-:W-:Y:S01]  /*00c0*/  R2UR UR18, R0 ;  /* 0x00000000001272ca */ /* 0x004fe200000e0000 */
[----:B-1----:R-:W-:-:S14]  /*00d0*/  BRA.U UP0, `(.L_x_0) ;  /* 0x0000000100307547 */ /* 0x002fdc000b800000 */
[----:B------:R-:W1:Y:S02]  /*00e0*/  LDCU.64 UR4, c[0x0][0x888] ;  /* 0x00011100ff0477ac */ /* 0x000e640008000a00 */
[----:B-1----:R-:W-:-:S04]  /*00f0*/  UISETP.NE.U32.AND UP0, UPT, UR4, URZ, UPT ;  /* 0x000000ff0400728c */ /* 0x002fc8000bf05070 */
[----:B------:R-:W-:-:S09]  /*0100*/  UISETP.NE.AND.EX UP0, UPT, UR5, URZ, UPT, UP0 ;  /* 0x000000ff0500728c */ /* 0x000fd2000bf05300 */
[----:B------:R-:W-:Y:S05]  /*0110*/  BRA.U !UP0, `(.L_x_1) ;  /* 0x0000000108147547 */ /* 0x000fea000b800000 */
[----:B------:R-:W1:Y:S01]  /*0120*/  LDC.64 R2, c[0x0][0x888] ;  /* 0x00022200ff027b82 */ /* 0x000e620000000a00 */
[----:B------:R-:W1:Y:S02]  /*0130*/  LDCU.64 UR4, c[0x0][0x358] ;  /* 0x00006b00ff0477ac */ /* 0x000e640008000a00 */
[----:B-1----:R1:W5:Y:S01]  /*0140*/  LDG.E R27, desc[UR4][R2.64] ;  /* 0x00000004021b7981 */ /* 0x002362000c1e1900 */
[----:B------:R-:W-:Y:S01]  /*0150*/  HFMA2 R56, -RZ, RZ, 0, 5.9604644775390625e-08 ;  /* 0x00000001ff387431 */ /* 0x000fe200000001ff */
[----:B------:R-:W-:Y:S05]  /*0160*/  BRA `(.L_x_0) ;  /* 0x00000000000c7947 */ /* 0x000fea0003800000 */
.L_x_1:
[----:B------:R-:W1:Y:S01]  /*0170*/  LDCU UR4, c[0x0][0x880] ;  /* 0x00011000ff0477ac */ /* 0x000e620008000800 */
[----:B------:R-:W-:Y:S01]  /*0180*/  HFMA2 R56, -RZ, RZ, 0, 5.9604644775390625e-08 ;  /* 0x00000001ff387431 */ /* 0x000fe200000001ff */
[----:B-1----:R-:W-:-:S07]  /*0190*/  MOV R27, UR4 ;  /* 0x00000004001b7c02 */ /* 0x002fce0008000f00 */
.L_x_0:
[----:B------:R-:W2:Y:S02]  /*01a0*/  LDCU.64 UR4, c[0x0][0x8b0] ;  /* 0x00011600ff0477ac */ /* 0x000ea40008000a00 */
[----:B--2---:R-:W-:-:S04]  /*01b0*/  UISETP.NE.U32.AND UP0, UPT, UR4, URZ, UPT ;  /* 0x000000ff0400728c */ /* 0x004fc8000bf05070 */
[----:B------:R-:W-:-:S09]  /*01c0*/  UISETP.NE.AND.EX UP0, UPT, UR5, URZ, UPT, UP0 ;  /* 0x000000ff0500728c */ /* 0x000fd2000bf05300 */
[----:B------:R-:W-:Y:S05]  /*01d0*/  BRA.U UP0, `(.L_x_2) ;  /* 0x0000000100287547 */ /* 0x000fea000b800000 */
[----:B------:R-:W2:Y:S02]  /*01e0*/  LDCU.64 UR4, c[0x0][0x8a8] ;  /* 0x00011500ff0477ac */ /* 0x000ea40008000a00 */
[----:B--2---:R-:W-:-:S04]  /*01f0*/  UISETP.NE.U32.AND UP0, UPT, UR4, URZ, UPT ;  /* 0x000000ff0400728c */ /* 0x004fc8000bf05070 */
[----:B------:R-:W-:-:S09]  /*0200*/  UISETP.NE.AND.EX UP0, UPT, UR5, URZ, UPT, UP0 ;  /* 0x000000ff0500728c */ /* 0x000fd2000bf05300 */
[----:B------:R-:W-:Y:S05]  /*0210*/  BRA.U !UP0, `(.L_x_3) ;  /* 0x0000000108107547 */ /* 0x000fea000b800000 */
[----:B------:R-:W2:Y:S01]  /*0220*/  LDC.64 R24, c[0x0][0x8a8] ;  /* 0x00022a00ff187b82 */ /* 0x000ea20000000a00 */
[----:B------:R-:W2:Y:S02]  /*0230*/  LDCU.64 UR4, c[0x0][0x358] ;  /* 0x00006b00ff0477ac */ /* 0x000ea40008000a00 */
[----:B--2---:R2:W5:Y:S01]  /*0240*/  LDG.E R24, desc[UR4][R24.64] ;  /* 0x0000000418187981 */ /* 0x004562000c1e1900 */
[----:B------:R-:W-:Y:S05]  /*0250*/  BRA `(.L_x_2) ;  /* 0x0000000000087947 */ /* 0x000fea0003800000 */
.L_x_3:
[----:B------:R-:W2:Y:S02]  /*0260*/  LDCU UR4, c[0x0][0x8a0] ;  /* 0x00011400ff0477ac */ /* 0x000ea40008000800 */
[----:B--2---:R-:W-:Y:S02]  /*0270*/  MOV R24, UR4 ;  /* 0x0000000400187c02 */ /* 0x004fe40008000f00 */
.L_x_2:
[----:B------:R-:W-:Y:S01]  /*0280*/  IMAD.U32 R0, RZ, RZ, UR18 ;  /* 0x00000012ff007e24 */ /* 0x000fe2000f8e00ff */
[----:B------:R-:W-:Y:S04]  /*0290*/  BSSY.RECONVERGENT B0, `(.L_x_4) ;  /* 0x000000c000007945 */ /* 0x000fe80003800200 */
[C---:B------:R-:W-:Y:S02]  /*02a0*/  ISETP.NE.OR P2, PT, R0.reuse, 0x1, !P1 ;  /* 0x000000010000780c */ /* 0x040fe40004f45670 */
[----:B------:R-:W-:-:S11]  /*02b0*/  ISETP.NE.OR P0, PT, R0, 0x3, !P1 ;  /* 0x000000030000780c */ /* 0x000fd60004f05670 */
[----:B------:R-:W-:Y:S05]  /*02c0*/  @P2 BRA `(.L_x_5) ;  /* 0x0000000000202947 */ /* 0x000fea0003800000 */
[----:B------:R-:W3:Y:S02]  /*02d0*/  LDCU.64 UR4, c[0x0][0x348] ;  /* 0x00006900ff0477ac */ /* 0x000ee40008000a00 */
[----:B---3--:R-:W-:Y:S02]  /*02e0*/  UIADD3 UR6, UP1, UPT, UR4, 0x80, URZ ;  /* 0x0000008004067890 */ /* 0x008fe4000ff3e0ff */
[----:B------:R-:W-:Y:S02]  /*02f0*/  UIADD3 UR4, UP0, UPT, UR4, 0x180, URZ ;  /* 0x0000018004047890 */ /* 0x000fe4000ff1e0ff */
[----:B------:R-:W-:Y:S02]  /*0300*/  UIADD3.X UR7, UPT, UPT, URZ, UR5, URZ, UP1, !UPT ;  /* 0x00000005ff077290 */ /* 0x000fe40008ffe4ff */
[----:B------:R-:W-:-:S07]  /*0310*/  UIADD3.X UR5, UPT, UPT, URZ, UR5, URZ, UP0, !UPT ;  /* 0x00000005ff057290 */ /* 0x000fce00087fe4ff */
[----:B------:R3:W-:Y:S02]  /*0320*/  UTMACCTL.PF [UR6] ;  /* 0x00000000060079b9 */ /* 0x0007e40008040000 */
[----:B------:R3:W-:Y:S02]  /*0330*/  UTMACCTL.PF [UR4] ;  /* 0x00000000040079b9 */ /* 0x0007e40008040000 */
[----:B---3--:R-:W-:Y:S01]  /*0340*/  NOP ;  /* 0x0000000000007918 */ /* 0x008fe20000000000 */
.L_x_5:
[----:B------:R-:W-:Y:S05]  /*0350*/  BSYNC.RECONVERGENT B0 ;  /* 0x0000000000007941 */ /* 0x000fea0003800200 */
.L_x_4:
[----:B------:R-:W-:Y:S04]  /*0360*/  BSSY.RECONVERGENT B0, `(.L_x_6) ;  /* 0x000000a000007945 */ /* 0x000fe80003800200 */
        /* <DEDUP_REMOVED lines=9> */
.L_x_7:
[----:B------:R-:W-:Y:S05]  /*0400*/  BSYNC.RECONVERGENT B0 ;  /* 0x0000000000007941 */ /* 0x000fea0003800200 */
.L_x_6:
[----:B------:R-:W3:Y:S01]  /*0410*/  LDCU.64 UR4, c[0x0][0x888] ;  /* 0x00011100ff0477ac */ /* 0x000ee20008000a00 */
[----:B------:R-:W-:Y:S02]  /*0420*/  UISETP.EQ.U32.AND UP2, UPT, UR8, URZ, UPT ;  /* 0x000000ff0800728c */ /* 0x000fe4000bf42070 */
[----:B------:R-:W-:Y:S02]  /*0430*/  UPLOP3.LUT UP4, UPT, UPT, UPT, UPT, 0x80, 0x8 ;  /* 0x000000000008789c */ /* 0x000fe40003f8f070 */
[----:B---3--:R-:W-:-:S04]  /*0440*/  UISETP.NE.U32.AND UP0, UPT, UR4, URZ, UPT ;  /* 0x000000ff0400728c */ /* 0x008fc8000bf05070 */
[----:B------:R-:W-:-:S04]  /*0450*/  UISETP.NE.AND.EX UP1, UPT, UR5, URZ, UPT, UP0 ;  /* 0x000000ff0500728c */ /* 0x000fc8000bf25300 */
[----:B------:R-:W-:-:S04]  /*0460*/  UISETP.EQ.OR.EX UP3, UPT, UR9, URZ, !UP1, UP2 ;  /* 0x000000ff0900728c */ /* 0x000fc8000cf62720 */
[----:B------:R-:W-:-:S06]  /*0470*/  UP2UR UR4, UPR, URZ, 0x8 ;  /* 0x00000008ff047883 */ /* 0x000fcc0008000000 */
[----:B------:R-:W-:Y:S01]  /*0480*/  MOV R59, UR4 ;  /* 0x00000004003b7c02 */ /* 0x000fe20008000f00 */
[----:B------:R-:W-:Y:S06]  /*0490*/  BRA.U !UP3, `(.L_x_8) ;  /* 0x000000010b207547 */ /* 0x000fec000b800000 */
[----:B------:R-:W-:Y:S01]  /*04a0*/  UISETP.NE.U32.AND UP2, UPT, UR8, URZ, UPT ;  /* 0x000000ff0800728c */ /* 0x000fe2000bf45070 */
[----:B-----5:R-:W-:Y:S01]  /*04b0*/  FSETP.NEU.AND P0, PT, R27, RZ, PT ;  /* 0x000000ff1b00720b */ /* 0x020fe20003f0d000 */
[----:B------:R-:W-:Y:S02]  /*04c0*/  USEL UR4, URZ, 0xffffffff, UP1 ;  /* 0xffffffffff047887 */ /* 0x000fe40008800000 */
[----:B------:R-:W-:-:S10]  /*04d0*/  UISETP.NE.AND.EX UP2, UPT, UR9, URZ, UPT, UP2 ;  /* 0x000000ff0900728c */ /* 0x000fd4000bf45320 */
[----:B------:R-:W-:Y:S01]  /*04e0*/  VOTEU.ANY UP0, P0 ;  /* 0x0000000000ff7886 */ /* 0x000fe20000000100 */
[----:B------:R-:W-:-:S04]  /*04f0*/  @!UP2 USEL UR4, URZ, 0xffffffff, UP0 ;  /* 0xffffffffff04a887 */ /* 0x000fc80008000000 */
[----:B------:R-:W-:-:S04]  /*0500*/  ULOP3.LUT UR4, UR4, 0x1, URZ, 0xc0, !UPT ;  /* 0x0000000104047892 */ /* 0x000fc8000f8ec0ff */
[----:B------:R-:W-:-:S11]  /*0510*/  UISETP.NE.U32.AND UP4, UPT, UR4, 0x1, UPT ;  /* 0x000000010400788c */ /* 0x000fd6000bf85070 */
.L_x_8:
[----:B------:R-:W3:Y:S01]  /*0520*/  SHFL.IDX PT, R0, R57, RZ, 0x1f ;  /* 0x00001fff39007589 */ /* 0x000ee200000e0000 */
[----:B------:R-:W-:-:S04]  /*0530*/  UISETP.NE.AND UP0, UPT, UR18, 0x2, UPT ;  /* 0x000000021200788c */ /* 0x000fc8000bf05270 */
[----:B------:R-:W-:Y:S02]  /*0540*/  UISETP.EQ.AND UP2, UPT, UR68, URZ, !UP0 ;  /* 0x000000ff4400728c */ /* 0x000fe4000c742270 */
[----:B------:R-:W-:-:S04]  /*0550*/  USEL UR53, URZ, 0x1, UP0 ;  /* 0x00000001ff357887 */ /* 0x000fc80008000000 */
[----:B------:R-:W-:Y:S02]  /*0560*/  PLOP3.LUT P3, PT, P1, PT, UP2, 0x80, 0x8 ;  /* 0x000000000008781c */ /* 0x000fe40000f6f028 */
[----:B---3--:R-:W-:-:S13]  /*0570*/  ISETP.NE.AND P0, PT, R0, RZ, PT ;  /* 0x000000ff0000720c */ /* 0x008fda0003f05270 */
[----:B------:R-:W-:Y:S05]  /*0580*/  @P0 BRA `(.L_x_9) ;  /* 0x0000000000640947 */ /* 0x000fea0003800000 */
[----:B------:R-:W-:Y:S01]  /*0590*/  UMOV UR4, 0x400 ;  /* 0x0000040000047882 */ /* 0x000fe20000000000 */
[----:B------:R-:W-:Y:S01]  /*05a0*/  UMOV UR8, 0x1 ;  /* 0x0000000100087882 */ /* 0x000fe20000000000 */
[----:B------:R-:W-:Y:S01]  /*05b0*/  UMOV UR6, 0x2 ;  /* 0x0000000200067882 */ /* 0x000fe20000000000 */
[----:B------:R-:W-:Y:S02]  /*05c0*/  ULEA UR4, UR47, UR4, 0x18 ;  /* 0x000000042f047291 */ /* 0x000fe4000f8ec0ff */
[----:B------:R-:W-:-:S04]  /*05d0*/  UIADD3 UR8, UPT, UPT, -UR8, 0x100000, URZ ;  /* 0x0010000008087890 */ /* 0x000fc8000fffe1ff */
[----:B------:R-:W-:Y:S02]  /*05e0*/  USHF.L.U32 UR9, UR8, 0xb, URZ ;  /* 0x0000000b08097899 */ /* 0x000fe400080006ff */
[----:B------:R-:W-:Y:S02]  /*05f0*/  USHF.L.U32 UR8, UR8, 0x1, URZ ;  /* 0x0000000108087899 */ /* 0x000fe400080006ff */
[----:B------:R-:W-:-:S04]  /*0600*/  UIADD3 UR6, UPT, UPT, -UR6, 0x100000, URZ ;  /* 0x0010000006067890 */ /* 0x000fc8000fffe1ff */
[----:B------:R-:W-:Y:S02]  /*0610*/  USHF.L.U32 UR7, UR6, 0xb, URZ ;  /* 0x0000000b06077899 */ /* 0x000fe400080006ff */
[----:B------:R-:W-:Y:S01]  /*0620*/  USHF.L.U32 UR6, UR6, 0x1, URZ ;  /* 0x0000000106067899 */ /* 0x000fe200080006ff */
[----:B------:R-:W-:Y:S01]  /*0630*/  ELECT P0, URZ, PT ;  /* 0x0000000000ff782f */ /* 0x000fe20003800000 */
[----:B------:R-:W3:Y:S02]  /*0640*/  FENCE.VIEW.ASYNC.S ;  /* 0x00000000000073c6 */ /* 0x000ee40000000000 */
[----:B---3--:R3:W4:Y:S08]  /*0650*/  SYNCS.EXCH.64 URZ, [UR4], UR8 ;  /* 0x0000000804ff75b2 */ /* 0x0087300008000100 */
[----:B------:R3:W1:Y:S01]  /*0660*/  SYNCS.EXCH.64 URZ, [UR4+0x30], UR6 ;  /* 0x0000300604ff75b2 */ /* 0x0006620008000100 */
        /* <DEDUP_REMOVED lines=10> */
[----:B------:R-:W-:Y:S01]  /*0710*/  NOP ;  /* 0x0000000000007918 */ /* 0x000fe20000000000 */
.L_x_9:
[----:B------:R-:W2:Y:S01]  /*0720*/  SHFL.IDX PT, R0, R57, RZ, 0x1f ;  /* 0x00001fff39007589 */ /* 0x000ea200000e0000 */
[----:B------:R-:W-:Y:S01]  /*0730*/  NOP ;  /* 0x0000000000007918 */ /* 0x000fe20000000000 */
[----:B--2---:R-:W-:-:S13]  /*0740*/  ISETP.NE.AND P0, PT, R0, 0x1, PT ;  /* 0x000000010000780c */ /* 0x004fda0003f05270 */
[----:B------:R-:W-:Y:S05]  /*0750*/  @P0 BRA `(.L_x_10) ;  /* 0x0000000000540947 */ /* 0x000fea0003800000 */
[----:B---3--:R-:W-:Y:S01]  /*0760*/  UMOV UR4, 0x400 ;  /* 0x0000040000047882 */ /* 0x008fe20000000000 */
        /* <DEDUP_REMOVED lines=10> */
[----:B------:R-:W2:Y:S02]  /*0810*/  FENCE.VIEW.ASYNC.S ;  /* 0x00000000000073c6 */ /* 0x000ea40000000000 */
[----:B--2---:R2:W3:Y:S08]  /*0820*/  SYNCS.EXCH.64 URZ, [UR4+0x60], UR8 ;  /* 0x0000600804ff75b2 */ /* 0x0044f00008000100 */
        /* <DEDUP_REMOVED lines=8> */
.L_x_10:
[----:B------:R-:W4:Y:S01]  /*08b0*/  SHFL.IDX PT, R0, R57, RZ, 0x1f ;  /* 0x00001fff39007589 */ /* 0x000f2200000e0000 */
[----:B------:R-:W-:Y:S01]  /*08c0*/  NOP ;  /* 0x0000000000007918 */ /* 0x000fe20000000000 */
[----:B----4-:R-:W-:-:S13]  /*08d0*/  ISETP.NE.AND P0, PT, R0, 0x3, PT ;  /* 0x000000030000780c */ /* 0x010fda0003f05270 */
[----:B------:R-:W-:Y:S05]  /*08e0*/  @P0 BRA `(.L_x_11) ;  /* 0x00000000002c0947 */ /* 0x000fea0003800000 */
[----:B--23--:R-:W-:Y:S01]  /*08f0*/  UMOV UR6, 0x400 ;  /* 0x0000040000067882 */ /* 0x00cfe20000000000 */
[----:B------:R-:W-:Y:S01]  /*0900*/  UMOV UR4, 0x20 ;  /* 0x0000002000047882 */ /* 0x000fe20000000000 */
[----:B------:R-:W-:Y:S02]  /*0910*/  ULEA UR6, UR47, UR6, 0x18 ;  /* 0x000000062f067291 */ /* 0x000fe4000f8ec0ff */
[----:B------:R-:W-:-:S04]  /*0920*/  UIADD3 UR4, UPT, UPT, -UR4, 0x100000, URZ ;  /* 0x0010000004047890 */ /* 0x000fc8000fffe1ff */
[----:B------:R-:W-:Y:S02]  /*0930*/  USHF.L.U32 UR5, UR4, 0xb, URZ ;  /* 0x0000000b04057899 */ /* 0x000fe400080006ff */
[----:B------:R-:W-:Y:S01]  /*0940*/  USHF.L.U32 UR4, UR4, 0x1, URZ ;  /* 0x0000000104047899 */ /* 0x000fe200080006ff */
[----:B------:R-:W-:Y:S01]  /*0950*/  ELECT P0, URZ, PT ;  /* 0x0000000000ff782f */ /* 0x000fe20003800000 */
[----:B------:R-:W2:Y:S10]  /*0960*/  FENCE.VIEW.ASYNC.S ;  /* 0x00000000000073c6 */ /* 0x000eb40000000000 */
[----:B--2---:R4:W2:Y:S01]  /*0970*/  SYNCS.EXCH.64 URZ, [UR6+0xa0], UR4 ;  /* 0x0000a00406ff75b2 */ /* 0x0048a20008000100 */
[----:B------:R4:W3:Y:S02]  /*0980*/  SYNCS.EXCH.64 URZ, [UR6+0xa8], UR4 ;  /* 0x0000a80406ff75b2 */ /* 0x0008e40008000100 */
[----:B----4-:R-:W-:Y:S01]  /*0990*/  NOP ;  /* 0x0000000000007918 */ /* 0x010fe20000000000 */
.L_x_11:
[----:B------:R-:W4:Y:S01]  /*09a0*/  SHFL.IDX PT, R0, R57, RZ, 0x1f ;  /* 0x00001fff39007589 */ /* 0x000f2200000e0000 */
[----:B------:R-:W-:Y:S01]  /*09b0*/  NOP ;  /* 0x0000000000007918 */ /* 0x000fe20000000000 */
[----:B----4-:R-:W-:-:S13]  /*09c0*/  ISETP.NE.AND P0, PT, R0, 0x4, PT ;  /* 0x000000040000780c */ /* 0x010fda0003f05270 */
[----:B------:R-:W-:Y:S05]  /*09d0*/  @P0 BRA `(.L_x_12) ;  /* 0x0000000000480947 */ /* 0x000fea0003800000 */
[----:B--23--:R-:W-:Y:S01]  /*09e0*/  UMOV UR4, 0x3a0 ;  /* 0x000003a000047882 */ /* 0x00cfe20000000000 */
[----:B------:R-:W-:Y:S01]  /*09f0*/  UMOV UR6, 0x400 ;  /* 0x0000040000067882 */ /* 0x000fe20000000000 */
[----:B------:R-:W-:Y:S01]  /*0a00*/  USEL UR4, UR4, 0x320, UP4 ;  /* 0x0000032004047887 */ /* 0x000fe2000a000000 */
        /* <DEDUP_REMOVED lines=10> */
[----:B--2---:R4:W2:Y:S08]  /*0ab0*/  SYNCS.EXCH.64 URZ, [UR6+0xb0], UR8 ;  /* 0x0000b00806ff75b2 */ /* 0x0048b00008000100 */
[----:B------:R4:W3:Y:S01]  /*0ac0*/  SYNCS.EXCH.64 URZ, [UR6+0xc0], UR4 ;  /* 0x0000c00406ff75b2 */ /* 0x0008e20008000100 */
[----:B------:R4:W1:Y:S01]  /*0ad0*/  SYNCS.EXCH.64 URZ, [UR6+0xb8], UR8 ;  /* 0x0000b80806ff75b2 */ /* 0x0008620008000100 */
[----:B------:R4:W1:Y:S02]  /*0ae0*/  SYNCS.EXCH.64 URZ, [UR6+0xc8], UR4 ;  /* 0x0000c80406ff75b2 */ /* 0x0008640008000100 */
[----:B----4-:R-:W-:Y:S01]  /*0af0*/  NOP ;  /* 0x0000000000007918 */ /* 0x010fe20000000000 */
.L_x_12:
[----:B------:R-:W4:Y:S01]  /*0b00*/  SHFL.IDX PT, R0, R57, RZ, 0x1f ;  /* 0x00001fff39007589 */ /* 0x000f2200000e0000 */
[----:B------:R-:W-:Y:S01]  /*0b10*/  NOP ;  /* 0x0000000000007918 */ /* 0x000fe20000000000 */
[----:B----4-:R-:W-:-:S13]  /*0b20*/  ISETP.NE.AND P0, PT, R0, 0x5, PT ;  /* 0x000000050000780c */ /* 0x010fda0003f05270 */
[----:B------:R-:W-:Y:S05]  /*0b30*/  @P0 BRA `(.L_x_13) ;  /* 0x0000000000540947 */ /* 0x000fea0003800000 */
[----:B--23--:R-:W-:Y:S01]  /*0b40*/  UMOV UR4, 0x400 ;  /* 0x0000040000047882 */ /* 0x00cfe20000000000 */
        /* <DEDUP_REMOVED lines=14> */
[----:B------:R4:W1:Y:S01]  /*0c30*/  SYNCS.EXCH.64 URZ, [UR4+0xf8], UR8 ;  /* 0x0000f80804ff75b2 */ /* 0x0008620008000100 */
[----:B------:R4:W1:Y:S01]  /*0c40*/  SYNCS.EXCH.64 URZ, [UR4+0xe0], UR6 ;  /* 0x0000e00604ff75b2 */ /* 0x0008620008000100 */
[----:B------:R4:W1:Y:S01]  /*0c50*/  SYNCS.EXCH.64 URZ, [UR4+0x100], UR8 ;  /* 0x0001000804ff75b2 */ /* 0x0008620008000100 */
[----:B------:R4:W1:Y:S01]  /*0c60*/  SYNCS.EXCH.64 URZ, [UR4+0xe8], UR6 ;  /* 0x0000e80604ff75b2 */ /* 0x0008620008000100 */
[----:B------:R4:W1:Y:S02]  /*0c70*/  SYNCS.EXCH.64 URZ, [UR4+0x108], UR8 ;  /* 0x0001080804ff75b2 */ /* 0x0008640008000100 */
[----:B----4-:R-:W-:Y:S01]  /*0c80*/  NOP ;  /* 0x0000000000007918 */ /* 0x010fe20000000000 */
.L_x_13:
[----:B------:R-:W4:Y:S01]  /*0c90*/  SHFL.IDX PT, R0, R57, RZ, 0x1f ;  /* 0x00001fff39007589 */ /* 0x000f2200000e0000 */
[----:B------:R-:W-:Y:S01]  /*0ca0*/  ISETP.NE.OR P1, PT, RZ, UR18, !P1 ;  /* 0x00000012ff007c0c */ /* 0x000fe2000cf25670 */
        /* <DEDUP_REMOVED lines=12> */
[----:B------:R4:W3:Y:S01]  /*0d70*/  SYNCS.EXCH.64 URZ, [UR4+0x120], UR6 ;  /* 0x0001200604ff75b2 */ /* 0x0008e20008000100 */
[----:B------:R4:W1:Y:S01]  /*0d80*/  SYNCS.EXCH.64 URZ, [UR4+0x118], UR6 ;  /* 0x0001180604ff75b2 */ /* 0x0008620008000100 */
[----:B------:R4:W1:Y:S02]  /*0d90*/  SYNCS.EXCH.64 URZ, [UR4+0x128], UR6 ;  /* 0x0001280604ff75b2 */ /* 0x0008640008000100 */
[----:B----4-:R-:W-:Y:S01]  /*0da0*/  NOP ;  /* 0x0000000000007918 */ /* 0x010fe20000000000 */
.L_x_14:
[----:B------:R-:W-:Y:S01]  /*0db0*/  VOTEU.ALL UP0, P1 ;  /* 0x0000000000ff7886 */ /* 0x000fe20000800000 */
[----:B--23--:R-:W-:Y:S01]  /*0dc0*/  UMOV UR4, 0x20 ;  /* 0x0000002000047882 */ /* 0x00cfe20000000000 */
[----:B------:R-:W2:Y:S01]  /*0dd0*/  LDCU UR7, c[0x0][0x36c] ;  /* 0x00006d80ff0777ac */ /* 0x000ea20008000800 */
[----:B------:R-:W-:Y:S01]  /*0de0*/  NOP ;  /* 0x0000000000007918 */ /* 0x000fe20000000000 */
[----:B------:R-:W-:Y:S01]  /*0df0*/  LOP3.LUT R0, R70, 0x1f, RZ, 0xc0, !PT ;  /* 0x0000001f46007812 */ /* 0x000fe200078ec0ff */
[----:B------:R-:W-:Y:S01]  /*0e00*/  @!UP0 UMOV UR6, 0x400 ;  /* 0x0000040000068882 */ /* 0x000fe20000000000 */
[----:B------:R-:W-:-:S04]  /*0e10*/  @!UP0 UIADD3 UR4, UPT, UPT, -UR4, 0x100000, URZ ;  /* 0x0010000004048890 */ /* 0x000fc8000fffe1ff */
[----:B------:R-:W-:Y:S02]  /*0e20*/  @!UP0 USHF.L.U32 UR5, UR4, 0xb, URZ ;  /* 0x0000000b04058899 */ /* 0x000fe400080006ff */
[----:B------:R-:W-:Y:S02]  /*0e30*/  @!UP0 USHF.L.U32 UR4, UR4, 0x1, URZ ;  /* 0x0000000104048899 */ /* 0x000fe400080006ff */
[----:B------:R-:W-:Y:S01]  /*0e40*/  @!UP0 ULEA UR6, UR47, UR6, 0x18 ;  /* 0x000000062f068291 */ /* 0x000fe2000f8ec0ff */
[----:B------:R-:W-:Y:S01]  /*0e50*/  VOTEU.ALL UP0, P1 ;  /* 0x0000000000ff7886 */ /* 0x000fe20000800000 */
[----:B------:R-:W-:Y:S02]  /*0e60*/  UISETP.NE.AND UP5, UPT, UR18, URZ, UPT ;  /* 0x000000ff1200728c */ /* 0x000fe4000bfa5270 */
[----:B--2---:R-:W-:Y:S01]  /*0e70*/  UISETP.EQ.U32.AND UP6, UPT, UR7, 0x1, UPT ;  /* 0x000000010700788c */ /* 0x004fe2000bfc2070 */
[----:B------:R-:W2:Y:S07]  /*0e80*/  FENCE.VIEW.ASYNC.S ;  /* 0x00000000000073c6 */ /* 0x000eae0000000000 */
[----:B--2---:R2:W3:Y:S01]  /*0e90*/  @!UP0 SYNCS.EXCH.64 URZ, [UR6+0x130], UR4 ;  /* 0x0001300406ff85b2 */ /* 0x0044e20008000100 */
[----:B------:R-:W-:Y:S05]  /*0ea0*/  BRA.U !UP6, `(.L_x_15) ;  /* 0x000000010e087547 */ /* 0x000fea000b800000 */
[----:B-1-3--:R-:W-:Y:S01]  /*0eb0*/  UCGABAR_ARV ;  /* 0x00000000000079c7 */ /* 0x00afe20008000000 */
[----:B------:R-:W-:Y:S05]  /*0ec0*/  BRA `(.L_x_16) ;  /* 0x0000000000047947 */ /* 0x000fea0003800000 */
.L_x_15:
[----:B-1-3--:R-:W-:Y:S01]  /*0ed0*/  NOP ;  /* 0x0000000000007918 */ /* 0x00afe20000000000 */
.L_x_16:
[----:B------:R-:W1:Y:S01]  /*0ee0*/  S2UR UR27, SR_CTAID.X ;  /* 0x00000000001b79c3 */ /* 0x000e620000002500 */
[----:B------:R-:W-:-:S05]  /*0ef0*/  CS2R.32 R58, SR_CgaSize ;  /* 0x00000000003a7805 */ /* 0x000fca0000008a00 */
[----:B------:R-:W-:-:S05]  /*0f00*/  IMAD R58, R58, -0xa0, RZ ;  /* 0xffffff603a3a7824 */ /* 0x000fca00078e02ff */
[----:B--2---:R-:W-:-:S14]  /*0f10*/  R2UR UR5, R58 ;  /* 0x000000003a0572ca */ /* 0x004fdc00000e0000 */
[----:B------:R-:W2:Y:S01]  /*0f20*/  LDCU UR5, c[0x0][UR5+0x2b0] ;  /* 0x00005600050577ac */ /* 0x000ea20008000800 */
[----:B------:R-:W-:-:S05]  /*0f30*/  CS2R.32 R58, SR_CgaSize ;  /* 0x00000000003a7805 */ /* 0x000fca0000008a00 */
[----:B------:R-:W-:-:S05]  /*0f40*/  IMAD R58, R58, -0xa0, RZ ;  /* 0xffffff603a3a7824 */ /* 0x000fca00078e02ff */
[----:B------:R-:W-:-:S14]  /*0f50*/  R2UR UR4, R58 ;  /* 0x000000003a0472ca */ /* 0x000fdc00000e0000 */
[----:B------:R-:W3:Y:S01]  /*0f60*/  LDCU UR4, c[0x0][UR4+0x2b4] ;  /* 0x00005680040477ac */ /* 0x000ee20008000800 */
[----:B------:R-:W4:Y:S01]  /*0f70*/  S2UR UR26, SR_CTAID.Y ;  /* 0x00000000001a79c3 */ /* 0x000f220000002600 */
[----:B------:R-:W-:-:S05]  /*0f80*/  CS2R.32 R58, SR_CgaSize ;  /* 0x00000000003a7805 */ /* 0x000fca0000008a00 */
[----:B------:R-:W-:-:S05]  /*0f90*/  IMAD R58, R58, -0xa0, RZ ;  /* 0xffffff603a3a7824 */ /* 0x000fca00078e02ff */
[----:B------:R-:W-:-:S14]  /*0fa0*/  R2UR UR7, R58 ;  /* 0x000000003a0772ca */ /* 0x000fdc00000e0000 */
[----:B------:R-:W3:Y:S01]  /*0fb0*/  LDCU UR7, c[0x0][UR7+0x2a4] ;  /* 0x00005480070777ac */ /* 0x000ee20008000800 */
[----:B------:R-:W-:-:S05]  /*0fc0*/  CS2R.32 R58, SR_CgaSize ;  /* 0x00000000003a7805 */ /* 0x000fca0000008a00 */
[----:B------:R-:W-:-:S05]  /*0fd0*/  IMAD R58, R58, -0xa0, RZ ;  /* 0xffffff603a3a7824 */ /* 0x000fca00078e02ff */
[----:B------:R-:W-:-:S14]  /*0fe0*/  R2UR UR63, R58 ;  /* 0x000000003a3f72ca */ /* 0x000fdc00000e0000 */
[----:B------:R-:W3:Y:S01]  /*0ff0*/  LDCU UR63, c[0x0][UR63+0x2a0] ;  /* 0x000054003f3f77ac */ /* 0x000ee20008000800 */
[----:B------:R-:W-:Y:S01]  /*1000*/  UISETP.GT.U32.AND UP0, UPT, UR68, 0xffff, UPT ;  /* 0x0000ffff4400788c */ /* 0x000fe2000bf04070 */
[----:B------:R-:W3:Y:S01]  /*1010*/  LDCU UR19, c[0x0][0xb24] ;  /* 0x00016480ff1377ac */ /* 0x000ee20008000800 */
[----:B------:R-:W3:Y:S01]  /*1020*/  LDCU UR45, c[0x0][0xb24] ;  /* 0x00016480ff2d77ac */ /* 0x000ee20008000800 */
[----:B-1----:R-:W-:Y:S01]  /*1030*/  I2FP.F32.U32 R3, UR27 ;  /* 0x0000001b00037c45 */ /* 0x002fe20008201000 */
[----:B------:R-:W1:Y:S04]  /*1040*/  LDCU UR22, c[0x0][0xb30] ;  /* 0x00016600ff1677ac */ /* 0x000e680008000800 */
[----:B--2---:R-:W-:Y:S01]  /*1050*/  FMUL R3, R3, UR5 ;  /* 0x0000000503037c20 */ /* 0x004fe20008400000 */
[----:B------:R-:W-:Y:S01]  /*1060*/  USHF.L.U32 UR30, UR47, 0x9, URZ ;  /* 0x000000092f1e7899 */ /* 0x000fe200080006ff */
[----:B----4-:R-:W-:Y:S01]  /*1070*/  I2FP.F32.U32 R2, UR26 ;  /* 0x0000001a00027c45 */ /* 0x010fe20008201000 */
[----:B------:R-:W-:-:S03]  /*1080*/  USHF.L.U32 UR54, UR27, 0x6, URZ ;  /* 0x000000061b367899 */ /* 0x000fc600080006ff */
[----:B------:R-:W2:Y:S01]  /*1090*/  F2I.U32.TRUNC.NTZ R3, R3 ;  /* 0x0000000300037305 */ /* 0x000ea2000020f000 */
[----:B------:R-:W-:Y:S01]  /*10a0*/  USEL UR29, UR68, 0xffff, !UP0 ;  /* 0x0000ffff441d7887 */ /* 0x000fe2000c000000 */
[----:B---3--:R-:W-:-:S06]  /*10b0*/  FMUL R2, R2, UR4 ;  /* 0x0000000402027c20 */ /* 0x008fcc0008400000 */
[----:B------:R-:W3:Y:S01]  /*10c0*/  F2I.U32.TRUNC.NTZ R2, R2 ;  /* 0x0000000200027305 */ /* 0x000ee2000020f000 */
[----:B--2---:R-:W-:Y:S02]  /*10d0*/  R2UR UR4, R3 ;  /* 0x00000000030472ca */ /* 0x004fe400000e0000 */
[----:B------:R-:W-:Y:S02]  /*10e0*/  PRMT R3, RZ, 0x7610, R3 ;  /* 0x00007610ff037816 */ /* 0x000fe40000000003 */
[----:B---3--:R-:W-:Y:S02]  /*10f0*/  R2UR UR6, R2 ;  /* 0x00000000020672ca */ /* 0x008fe400000e0000 */
[----:B------:R-:W-:-:S07]  /*1100*/  PRMT R2, RZ, 0x7610, R2 ;  /* 0x00007610ff027816 */ /* 0x000fce0000000002 */
[----:B------:R-:W-:-:S04]  /*1110*/  UIADD3 UR5, UPT, UPT, -UR4, URZ, URZ ;  /* 0x000000ff04057290 */ /* 0x000fc8000fffe1ff */
[----:B------:R-:W-:Y:S02]  /*1120*/  UIMAD UR63, UR63, UR5, UR27 ;  /* 0x000000053f3f72a4 */ /* 0x000fe4000f8e021b */
[----:B------:R-:W-:-:S04]  /*1130*/  UIADD3 UR4, UPT, UPT, -UR6, URZ, URZ ;  /* 0x000000ff06047290 */ /* 0x000fc8000fffe1ff */
[----:B------:R-:W-:-:S06]  /*1140*/  UIMAD UR4, UR7, UR4, UR26 ;  /* 0x00000004070472a4 */ /* 0x000fcc000f8e021a */
[----:B------:R-:W-:Y:S01]  /*1150*/  IMAD.U32 R58, RZ, RZ, UR4 ;  /* 0x00000004ff3a7e24 */ /* 0x000fe2000f8e00ff */
[----:B-1----:R-:W-:Y:S06]  /*1160*/  BRA.U UP5, `(.L_x_17) ;  /* 0x0000000105407547 */ /* 0x002fec000b800000 */
[----:B------:R-:W-:Y:S01]  /*1170*/  R2UR UR4, R58 ;  /* 0x000000003a0472ca */ /* 0x000fe200000e0000 */
[----:B------:R-:W-:-:S12]  /*1180*/  ULOP3.LUT UR7, UR63, 0xfffffffe, URZ, 0xc0, !UPT ;  /* 0xfffffffe3f077892 */ /* 0x000fd8000f8ec0ff */
[----:B------:R-:W-:Y:S02]  /*1190*/  UISETP.NE.AND UP0, UPT, UR4, URZ, UPT ;  /* 0x000000ff0400728c */ /* 0x000fe4000bf05270 */
[----:B------:R-:W-:Y:S02]  /*11a0*/  ULOP3.LUT UR4, UR63, 0x2, URZ, 0x3c, !UPT ;  /* 0x000000023f047892 */ /* 0x000fe4000f8e3cff */
[----:B------:R-:W-:Y:S02]  /*11b0*/  UISETP.GT.U32.AND UP2, UPT, UR63, 0x1, UP0 ;  /* 0x000000013f00788c */ /* 0x000fe40008744070 */
[----:B------:R-:W-:Y:S02]  /*11c0*/  UISETP.GT.U32.AND UP0, UPT, UR4, 0x1, UP0 ;  /* 0x000000010400788c */ /* 0x000fe40008704070 */
[----:B------:R-:W-:Y:S02]  /*11d0*/  USEL UR5, URZ, 0x2, UP2 ;  /* 0x00000002ff057887 */ /* 0x000fe40009000000 */
[----:B------:R-:W-:-:S02]  /*11e0*/  USEL UR6, URZ, 0x1, UP2 ;  /* 0x00000001ff067887 */ /* 0x000fc40009000000 */
[----:B------:R-:W-:Y:S02]  /*11f0*/  USEL UR4, URZ, 0x4, UP0 ;  /* 0x00000004ff047887 */ /* 0x000fe40008000000 */
[----:B------:R-:W-:Y:S02]  /*1200*/  USEL UR8, URZ, 0x8, UP0 ;  /* 0x00000008ff087887 */ /* 0x000fe40008000000 */
[----:B------:R-:W-:-:S03]  /*1210*/  UIADD3 UR4, UPT, UPT, UR4, UR5, UR6 ;  /* 0x0000000504047290 */ /* 0x000fc6000fffe006 */
[----:B------:R-:W-:Y:S01]  /*1220*/  UMOV UR5, 0x3 ;  /* 0x0000000300057882 */ /* 0x000fe20000000000 */
[----:B------:R-:W-:Y:S02]  /*1230*/  UIADD3 UR4, UPT, UPT, UR4, UR8, URZ ;  /* 0x0000000804047290 */ /* 0x000fe4000fffe0ff */
[----:B------:R-:W-:-:S04]  /*1240*/  USHF.L.U32 UR5, UR5, UR7, URZ ;  /* 0x0000000705057299 */ /* 0x000fc800080006ff */
[----:B------:R-:W-:Y:S02]  /*1250*/  MOV R3, UR4 ;  /* 0x0000000400037c02 */ /* 0x000fe40008000f00 */
[----:B------:R-:W-:-:S07]  /*1260*/  IMAD.U32 R2, RZ, RZ, UR5 ;  /* 0x00000005ff027e24 */ /* 0x000fce000f8e00ff */
.L_x_17:
[----:B------:R-:W1:Y:S01]  /*1270*/  S2UR UR36, SR_CTAID.Z ;  /* 0x00000000002479c3 */ /* 0x000e620000002700 */
[----:B------:R-:W-:Y:S01]  /*1280*/  UISETP.GE.AND UP0, UPT, UR19, 0x1, UPT ;  /* 0x000000011300788c */ /* 0x000fe2000bf06270 */
[----:B------:R-:W-:-:S08]  /*1290*/  UMOV UR23, 0x5 ;  /* 0x0000000500177882 */ /* 0x000fd00000000000 */
[----:B------:R-:W-:Y:S05]  /*12a0*/  BRA.U !UP0, `(.L_x_18) ;  /* 0x0000000108d07547 */ /* 0x000fea000b800000 */
[----:B------:R-:W2:Y:S01]  /*12b0*/  LDCU.128 UR12, c[0x0][0xb10] ;  /* 0x00016200ff0c77ac */ /* 0x000ea20008000c00 */
[----:B------:R-:W3:Y:S01]  /*12c0*/  LDCU UR6, c[0x0][0x370] ;  /* 0x00006e00ff0677ac */ /* 0x000ee20008000800 */
[----:B------:R-:W4:Y:S01]  /*12d0*/  LDCU UR7, c[0x0][0x374] ;  /* 0x00006e80ff0777ac */ /* 0x000f220008000800 */
[----:B------:R-:W1:Y:S01]  /*12e0*/  LDCU UR20, c[0x0][0xb0c] ;  /* 0x00016180ff1477ac */ /* 0x000e620008000800 */
[----:B------:R-:W1:Y:S01]  /*12f0*/  LDCU UR21, c[0x0][0xb20] ;  /* 0x00016400ff1577ac */ /* 0x000e620008000800 */
[----:B------:R-:W1:Y:S01]  /*1300*/  LDCU.64 UR8, c[0x0][0xb28] ;  /* 0x00016500ff0877ac */ /* 0x000e620008000a00 */
[----:B--2---:R-:W-:Y:S02]  /*1310*/  UISETP.NE.AND UP3, UPT, UR14, 0x1, UPT ;  /* 0x000000010e00788c */ /* 0x004fe4000bf65270 */
[----:B----4-:R-:W-:Y:S02]  /*1320*/  UIMAD.WIDE.U32 UR10, UR7, UR15, URZ ;  /* 0x0000000f070a72a5 */ /* 0x010fe4000f8e00ff */
[----:B---3--:R-:W-:-:S02]  /*1330*/  UIMAD.WIDE.U32 UR16, UR6, UR12, URZ ;  /* 0x0000000c061072a5 */ /* 0x008fc4000f8e00ff */
[----:B-1----:R-:W-:Y:S02]  /*1340*/  UISETP.NE.AND UP0, UPT, UR20, 0x1, UPT ;  /* 0x000000011400788c */ /* 0x002fe4000bf05270 */
[----:B------:R-:W-:Y:S01]  /*1350*/  UIMAD.WIDE.U32 UR4, UR27, UR12, URZ ;  /* 0x0000000c1b0472a5 */ /* 0x000fe2000f8e00ff */
[----:B------:R-:W-:Y:S02]  /*1360*/  UMOV UR10, UR11 ;  /* 0x0000000b000a7c82 */ /* 0x000fe40008000000 */
[----:B------:R-:W-:Y:S01]  /*1370*/  UMOV UR16, UR17 ;  /* 0x0000001100107c82 */ /* 0x000fe20008000000 */
[----:B------:R-:W-:Y:S02]  /*1380*/  @UP3 USHF.R.U32.HI UR7, URZ, UR21, UR10 ;  /* 0x00000015ff073299 */ /* 0x000fe4000801160a */
[----:B------:R-:W-:Y:S02]  /*1390*/  UISETP.NE.AND UP2, UPT, UR19, 0x1, UPT ;  /* 0x000000011300788c */ /* 0x000fe4000bf45270 */
[----:B------:R-:W-:-:S02]  /*13a0*/  USHF.R.U32.HI UR5, URZ, UR13, UR5 ;  /* 0x0000000dff057299 */ /* 0x000fc40008011605 */
[----:B------:R-:W-:Y:S02]  /*13b0*/  @UP0 USHF.R.U32.HI UR6, URZ, UR13, UR16 ;  /* 0x0000000dff060299 */ /* 0x000fe40008011610 */
[----:B------:R-:W-:Y:S02]  /*13c0*/  UIMAD.WIDE.U32 UR12, UR26, UR15, URZ ;  /* 0x0000000f1a0c72a5 */ /* 0x000fe4000f8e00ff */
[----:B------:R-:W-:Y:S02]  /*13d0*/  UIMAD.WIDE.U32 UR10, UR7, UR8, URZ ;  /* 0x00000008070a72a5 */ /* 0x000fe4000f8e00ff */
[----:B------:R-:W-:Y:S02]  /*13e0*/  UIMAD.WIDE.U32 UR16, UR6, UR8, URZ ;  /* 0x00000008061072a5 */ /* 0x000fe4000f8e00ff */
[----:B------:R-:W-:Y:S01]  /*13f0*/  USEL UR5, UR27, UR5, !UP0 ;  /* 0x000000051b057287 */ /* 0x000fe2000c000000 */
[----:B------:R-:W-:Y:S02]  /*1400*/  UMOV UR4, UR13 ;  /* 0x0000000d00047c82 */ /* 0x000fe40008000000 */
[----:B------:R-:W-:Y:S01]  /*1410*/  UMOV UR10, UR11 ;  /* 0x0000000b000a7c82 */ /* 0x000fe20008000000 */
[----:B------:R-:W-:-:S02]  /*1420*/  USHF.R.U32.HI UR4, URZ, UR21, UR4 ;  /* 0x00000015ff047299 */ /* 0x000fc40008011604 */
[----:B------:R-:W-:Y:S01]  /*1430*/  @UP2 USHF.R.U32.HI UR7, URZ, UR9, UR10 ;  /* 0x00000009ff072299 */ /* 0x000fe2000801160a */
[----:B------:R-:W-:Y:S01]  /*1440*/  UMOV UR16, UR17 ;  /* 0x0000001100107c82 */ /* 0x000fe20008000000 */
[----:B------:R-:W-:Y:S02]  /*1450*/  USEL UR4, UR26, UR4, !UP3 ;  /* 0x000000041a047287 */ /* 0x000fe4000d800000 */
[----:B------:R-:W-:Y:S02]  /*1460*/  @UP2 USHF.R.U32.HI UR6, URZ, UR9, UR16 ;  /* 0x00000009ff062299 */ /* 0x000fe40008011610 */
[----:B------:R-:W-:Y:S02]  /*1470*/  UIMAD UR7, UR7, UR19, URZ ;  /* 0x00000013070772a4 */ /* 0x000fe4000f8e02ff */
[----:B------:R-:W-:Y:S02]  /*1480*/  UIMAD UR12, UR6, UR19, URZ ;  /* 0x00000013060c72a4 */ /* 0x000fe4000f8e02ff */
[----:B------:R-:W-:-:S02]  /*1490*/  UISETP.GE.AND UP0, UPT, UR4, UR7, UPT ;  /* 0x000000070400728c */ /* 0x000fc4000bf06270 */
[----:B------:R-:W-:Y:S02]  /*14a0*/  UIMAD.WIDE.U32 UR10, UR4, UR8, URZ ;  /* 0x00000008040a72a5 */ /* 0x000fe4000f8e00ff */
[----:B------:R-:W-:Y:S02]  /*14b0*/  UISETP.GE.OR UP0, UPT, UR5, UR12, UP0 ;  /* 0x0000000c0500728c */ /* 0x000fe40008706670 */
[----:B------:R-:W-:Y:S02]  /*14c0*/  UIMAD.WIDE.U32 UR12, UR5, UR8, URZ ;  /* 0x00000008050c72a5 */ /* 0x000fe4000f8e00ff */
[----:B------:R-:W-:Y:S01]  /*14d0*/  UIADD3 UR10, UPT, UPT, -UR4, URZ, URZ ;  /* 0x000000ff040a7290 */ /* 0x000fe2000fffe1ff */
[----:B------:R-:W-:Y:S01]  /*14e0*/  UMOV UR8, UR11 ;  /* 0x0000000b00087c82 */ /* 0x000fe20008000000 */
[----:B------:R-:W-:Y:S02]  /*14f0*/  UIADD3 UR11, UPT, UPT, -UR5, URZ, URZ ;  /* 0x000000ff050b7290 */ /* 0x000fe4000fffe1ff */
[----:B------:R-:W-:-:S03]  /*1500*/  USHF.R.U32.HI UR8, URZ, UR9, UR8 ;  /* 0x00000009ff087299 */ /* 0x000fc60008011608 */
[----:B------:R-:W-:Y:S01]  /*1510*/  @!UP0 UMOV UR7, UR13 ;  /* 0x0000000d00078c82 */ /* 0x000fe20008000000 */
[----:B------:R-:W-:Y:S02]  /*1520*/  UIMAD UR26, UR14, UR10, UR26 ;  /* 0x0000000a0e1a72a4 */ /* 0x000fe4000f8e021a */
[----:B------:R-:W-:Y:S02]  /*1530*/  USEL UR8, UR4, UR8, !UP2 ;  /* 0x0000000804087287 */ /* 0x000fe4000d000000 */
[----:B------:R-:W-:Y:S02]  /*1540*/  @!UP0 USHF.R.U32.HI UR7, URZ, UR9, UR7 ;  /* 0x00000009ff078299 */ /* 0x000fe40008011607 */
[----:B------:R-:W-:Y:S02]  /*1550*/  UIADD3 UR9, UPT, UPT, -UR8, URZ, URZ ;  /* 0x000000ff08097290 */ /* 0x000fe4000fffe1ff */
[----:B------:R-:W-:Y:S02]  /*1560*/  @!UP0 USEL UR7, UR5, UR7, !UP2 ;  /* 0x0000000705078287 */ /* 0x000fe4000d000000 */
[----:B------:R-:W-:-:S02]  /*1570*/  UIMAD UR9, UR19, UR9, UR4 ;  /* 0x00000009130972a4 */ /* 0x000fc4000f8e0204 */
[----:B------:R-:W-:Y:S02]  /*1580*/  @!UP0 UIADD3 UR8, UPT, UPT, UR8, -UR7, URZ ;  /* 0x8000000708088290 */ /* 0x000fe4000fffe0ff */
[----:B------:R-:W-:Y:S02]  /*1590*/  @!UP0 UIMAD UR6, UR9, UR6, UR7 ;  /* 0x00000006090682a4 */ /* 0x000fe4000f8e0207 */
[----:B------:R-:W-:Y:S02]  /*15a0*/  @!UP0 UIMAD UR4, UR8, UR19, UR5 ;  /* 0x00000013080482a4 */ /* 0x000fe4000f8e0205 */
[----:B------:R-:W-:Y:S02]  /*15b0*/  UIMAD UR27, UR20, UR11, UR27 ;  /* 0x0000000b141b72a4 */ /* 0x000fe4000f8e021b */
[----:B------:R-:W-:Y:S01]  /*15c0*/  UIMAD UR26, UR4, UR14, UR26 ;  /* 0x0000000e041a72a4 */ /* 0x000fe2000f8e021a */
[----:B------:R-:W-:Y:S02]  /*15d0*/  @!UP0 UMOV UR5, UR6 ;  /* 0x0000000600058c82 */ /* 0x000fe40008000000 */
[----:B------:R-:W-:-:S12]  /*15e0*/  UIMAD UR27, UR5, UR20, UR27 ;  /* 0x00000014051b72a4 */ /* 0x000fd8000f8e021b */
.L_x_18:
[----:B------:R-:W-:Y:S02]  /*15f0*/  UISETP.NE.AND UP2, UPT, UR22, 0x1, UPT ;  /* 0x000000011600788c */ /* 0x000fe4000bf45270 */
[----:B------:R-:W-:Y:S02]  /*1600*/  ULOP3.LUT UR29, UR29, 0xffff, URZ, 0xc0, !UPT ;  /* 0x0000ffff1d1d7892 */ /* 0x000fe4000f8ec0ff */
[----:B------:R-:W-:Y:S02]  /*1610*/  UISETP.NE.AND UP0, UPT, UR18, 0x2, UPT ;  /* 0x000000021200788c */ /* 0x000fe4000bf05270 */
[----:B------:R-:W-:Y:S02]  /*1620*/  ULOP3.LUT UR30, UR30, 0x400, URZ, 0xc0, !UPT ;  /* 0x000004001e1e7892 */ /* 0x000fe4000f8ec0ff */
[----:B------:R-:W-:Y:S02]  /*1630*/  ULOP3.LUT UR54, UR54, 0x40, URZ, 0xc0, !UPT ;  /* 0x0000004036367892 */ /* 0x000fe4000f8ec0ff */
[----:B------:R-:W-:Y:S01]  /*1640*/  USHF.L.U32 UR29, UR23, UR29, URZ ;  /* 0x0000001d171d7299 */ /* 0x000fe200080006ff */
[----:B------:R-:W-:Y:S11]  /*1650*/  BRA.U UP2, `(.L_x_19) ;  /* 0x0000000102407547 */ /* 0x000ff6000b800000 */
[----:B------:R-:W2:Y:S01]  /*1660*/  LDCU.128 UR8, c[0x0][0xb10] ;  /* 0x00016200ff0877ac */ /* 0x000ea20008000c00 */
[----:B------:R-:W3:Y:S01]  /*1670*/  LDCU UR12, c[0x0][0xb0c] ;  /* 0x00016180ff0c77ac */ /* 0x000ee20008000800 */
[----:B------:R-:W4:Y:S01]  /*1680*/  LDCU UR13, c[0x0][0xb20] ;  /* 0x00016400ff0d77ac */ /* 0x000f220008000800 */
[----:B--2---:R-:W-:Y:S02]  /*1690*/  UIMAD.WIDE.U32 UR4, UR27, UR8, URZ ;  /* 0x000000081b0472a5 */ /* 0x004fe4000f8e00ff */
[----:B------:R-:W-:Y:S02]  /*16a0*/  UIMAD.WIDE.U32 UR6, UR26, UR11, URZ ;  /* 0x0000000b1a0672a5 */ /* 0x000fe4000f8e00ff */
[----:B---3--:R-:W-:Y:S02]  /*16b0*/  UISETP.NE.AND UP2, UPT, UR12, 0x1, UPT ;  /* 0x000000010c00788c */ /* 0x008fe4000bf45270 */
[----:B------:R-:W-:-:S03]  /*16c0*/  USHF.R.U32.HI UR5, URZ, UR9, UR5 ;  /* 0x00000009ff057299 */ /* 0x000fc60008011605 */
[----:B------:R-:W-:Y:S01]  /*16d0*/  UMOV UR4, UR7 ;  /* 0x0000000700047c82 */ /* 0x000fe20008000000 */
[----:B------:R-:W-:Y:S02]  /*16e0*/  USEL UR5, UR27, UR5, !UP2 ;  /* 0x000000051b057287 */ /* 0x000fe4000d000000 */
[----:B------:R-:W-:Y:S02]  /*16f0*/  UISETP.NE.AND UP2, UPT, UR10, 0x1, UPT ;  /* 0x000000010a00788c */ /* 0x000fe4000bf45270 */
[----:B----4-:R-:W-:-:S04]  /*1700*/  USHF.R.U32.HI UR4, URZ, UR13, UR4 ;  /* 0x0000000dff047299 */ /* 0x010fc80008011604 */
[----:B------:R-:W-:-:S04]  /*1710*/  USEL UR4, UR26, UR4, !UP2 ;  /* 0x000000041a047287 */ /* 0x000fc8000d000000 */
[----:B------:R-:W-:Y:S02]  /*1720*/  UIADD3 UR6, UPT, UPT, UR5, -UR4, URZ ;  /* 0x8000000405067290 */ /* 0x000fe4000fffe0ff */
[----:B------:R-:W-:Y:S02]  /*1730*/  UIADD3 UR4, UPT, UPT, -UR5, UR4, URZ ;  /* 0x0000000405047290 */ /* 0x000fe4000fffe1ff */
[----:B------:R-:W-:Y:S02]  /*1740*/  UIMAD UR26, UR6, UR10, UR26 ;  /* 0x0000000a061a72a4 */ /* 0x000fe4000f8e021a */
[----:B------:R-:W-:-:S12]  /*1750*/  UIMAD UR27, UR4, UR12, UR27 ;  /* 0x0000000c041b72a4 */ /* 0x000fd8000f8e021b */
.L_x_19:
[----:B------:R-:W-:Y:S05]  /*1760*/  BRA.U !UP6, `(.L_x_20) ;  /* 0x000000010e0c7547 */ /* 0x000fea000b800000 */
[----:B------:R-:W-:Y:S01]  /*1770*/  UCGABAR_WAIT ;  /* 0x0000000000007dc7 */ /* 0x000fe20008000000 */
[----:B------:R-:W-:Y:S01]  /*1780*/  CCTL.IVALL ;  /* 0x00000000ff00798f */ /* 0x000fe20002000000 */
[----:B------:R-:W-:Y:S05]  /*1790*/  BRA `(.L_x_21) ;  /* 0x0000000000047947 */ /* 0x000fea0003800000 */
.L_x_20:
[----:B------:R-:W-:Y:S06]  /*17a0*/  BAR.SYNC.DEFER_BLOCKING 0x0 ;  /* 0x0000000000007b1d */ /* 0x000fec0000010000 */
.L_x_21:
[----:B------:R-:W-:Y:S05]  /*17b0*/  BRA.U UP0, `(.L_x_22) ;  /* 0x0000001500947547 */ /* 0x000fea000b800000 */
[----:B------:R-:W2:Y:S01]  /*17c0*/  LDCU UR6, c[0x0][0x38c] ;  /* 0x00007180ff0677ac */ /* 0x000ea20008000800 */
[----:B------:R-:W-:Y:S01]  /*17d0*/  PLOP3.LUT P1, PT, PT, PT, UP4, 0x80, 0x8 ;  /* 0x000000000008781c */ /* 0x000fe20003f2f048 */
[----:B------:R-:W-:Y:S01]  /*17e0*/  IMAD.MOV.U32 R12, RZ, RZ, 0x1 ;  /* 0x00000001ff0c7424 */ /* 0x000fe200078e00ff */
[----:B------:R-:W-:Y:S02]  /*17f0*/  ISETP.NE.AND P2, PT, R0, RZ, P3 ;  /* 0x000000ff0000720c */ /* 0x000fe40001f45270 */
[----:B------:R-:W-:Y:S02]  /*1800*/  CS2R R10, SRZ ;  /* 0x00000000000a7805 */ /* 0x000fe4000001ff00 */
[----:B------:R-:W-:Y:S01]  /*1810*/  PLOP3.LUT P1, PT, P1, PT, PT, 0x8, 0x80 ;  /* 0x000000000080781c */ /* 0x000fe20000f2e170 */
[----:B------:R-:W-:Y:S01]  /*1820*/  IMAD.MOV.U32 R9, RZ, RZ, RZ ;  /* 0x000000ffff097224 */ /* 0x000fe200078e00ff */
[----:B------:R-:W3:Y:S01]  /*1830*/  LDCU UR48, c[0x0][0x370] ;  /* 0x00006e00ff3077ac */ /* 0x000ee20008000800 */
[----:B------:R-:W-:Y:S01]  /*1840*/  IMAD.MOV.U32 R8, RZ, RZ, 0x1 ;  /* 0x00000001ff087424 */ /* 0x000fe200078e00ff */
[----:B------:R-:W4:Y:S01]  /*1850*/  LDCU.64 UR40, c[0x0][0x348] ;  /* 0x00006900ff2877ac */ /* 0x000f220008000a00 */
[----:B------:R-:W-:Y:S01]  /*1860*/  ULEA.HI UR52, UR30, UR54, URZ, 0x1b ;  /* 0x000000361e347291 */ /* 0x000fe2000f8fd8ff */
[----:B------:R-:W1:Y:S01]  /*1870*/  LDCU UR46, c[0x0][0x374] ;  /* 0x00006e80ff2e77ac */ /* 0x000e620008000800 */
[----:B--2---:R-:W-:-:S02]  /*1880*/  UIADD3 UR5, UPT, UPT, UR6, 0x3f, URZ ;  /* 0x0000003f06057890 */ /* 0x004fc4000fffe0ff */
[----:B------:R-:W-:Y:S02]  /*1890*/  UIADD3 UR55, UPT, UPT, UR6, 0x7e, URZ ;  /* 0x0000007e06377890 */ /* 0x000fe4000fffe0ff */
[----:B------:R-:W-:Y:S01]  /*18a0*/  USHF.R.S32.HI UR4, URZ, 0x1f, UR5 ;  /* 0x0000001fff047899 */ /* 0x000fe20008011405 */
[----:B------:R-:W-:-:S03]  /*18b0*/  UMOV UR15, URZ ;  /* 0x000000ff000f7c82 */ /* 0x000fc60008000000 */
[----:B------:R-:W-:Y:S02]  /*18c0*/  ULEA.HI UR4, UR4, UR5, URZ, 0x6 ;  /* 0x0000000504047291 */ /* 0x000fe4000f8f30ff */
[----:B------:R-:W-:Y:S02]  /*18d0*/  UIADD3 UR5, UPT, UPT, UR6, -0x1, URZ ;  /* 0xffffffff06057890 */ /* 0x000fe4000fffe0ff */
[----:B------:R-:W-:Y:S02]  /*18e0*/  USHF.R.S32.HI UR50, URZ, 0x6, UR4 ;  /* 0x00000006ff327899 */ /* 0x000fe40008011404 */
[----:B------:R-:W-:Y:S02]  /*18f0*/  UISETP.GE.U32.AND UP1, UPT, UR5, -0x7f, UPT ;  /* 0xffffff810500788c */ /* 0x000fe4000bf26070 */
[----:B------:R-:W-:-:S04]  /*1900*/  UISETP.LT.U32.AND UP0, UPT, UR50, 0x6, UPT ;  /* 0x000000063200788c */ /* 0x000fc8000bf01070 */
[----:B------:R-:W-:Y:S02]  /*1910*/  USEL UR49, UR50, 0x6, UP0 ;  /* 0x0000000632317887 */ /* 0x000fe40008000000 */
[----:B------:R-:W-:Y:S02]  /*1920*/  UISETP.NE.AND UP0, UPT, UR18, URZ, UPT ;  /* 0x000000ff1200728c */ /* 0x000fe4000bf05270 */
[----:B------:R-:W-:Y:S02]  /*1930*/  UIADD3 UR4, UPT, UPT, UR49, -0x1, URZ ;  /* 0xffffffff31047890 */ /* 0x000fe4000fffe0ff */
[----:B------:R-:W-:Y:S02]  /*1940*/  @UP1 UIADD3 UR4, UPT, UPT, UR49, URZ, URZ ;  /* 0x000000ff31041290 */ /* 0x000fe4000fffe0ff */
[----:B------:R-:W-:Y:S02]  /*1950*/  USEL UR31, UR53, 0x2, UP0 ;  /* 0x00000002351f7887 */ /* 0x000fe40008000000 */
[----:B------:R-:W-:-:S02]  /*1960*/  UIADD3 UR53, UPT, UPT, UR50, -UR49, URZ ;  /* 0x8000003132357290 */ /* 0x000fc4000fffe0ff */
[----:B------:R-:W-:Y:S02]  /*1970*/  UIADD3 UR42, UPT, UPT, UR4, 0x1, URZ ;  /* 0x00000001042a7890 */ /* 0x000fe4000fffe0ff */
[----:B-1-34-:R-:W-:-:S12]  /*1980*/  UIADD3 UR51, UPT, UPT, -UR4, URZ, URZ ;  /* 0x000000ff04337290 */ /* 0x01afd8000fffe1ff */
.L_x_44:
[----:B------:R-:W-:Y:S01]  /*1990*/  UISETP.NE.AND UP0, UPT, UR47, URZ, UPT ;  /* 0x000000ff2f00728c */ /* 0x000fe2000bf05270 */
[----:B-1----:R-:W1:Y:S08]  /*19a0*/  S2UR UR47, SR_CgaCtaId ;  /* 0x00000000002f79c3 */ /* 0x002e700000008800 */
[----:B------:R-:W-:Y:S05]  /*19b0*/  BRA.U UP0, `(.L_x_23) ;  /* 0x0000000100347547 */ /* 0x000fea000b800000 */
[----:B------:R-:W2:Y:S01]  /*19c0*/  S2R R0, SR_CgaCtaId ;  /* 0x0000000000007919 */ /* 0x000ea20000008800 */
[----:B------:R-:W-:Y:S02]  /*19d0*/  MOV R3, 0x400 ;  /* 0x0000040000037802 */ /* 0x000fe40000000f00 */
[----:B------:R-:W-:Y:S02]  /*19e0*/  SHF.L.U32 R2, R8, 0x1f, RZ ;  /* 0x0000001f08027819 */ /* 0x000fe400000006ff */
[----:B--2---:R-:W-:-:S05]  /*19f0*/  LEA R0, R0, R3, 0x18 ;  /* 0x0000000300007211 */ /* 0x004fca00078ec0ff */
[----:B------:R-:W-:-:S04]  /*1a00*/  IMAD R3, R9, 0x8, R0 ;  /* 0x0000000809037824 */ /* 0x000fc800078e0200 */
[----:B------:R-:W2:Y:S02]  /*1a10*/  SYNCS.PHASECHK.TRANS64.TRYWAIT P0, [R3+URZ+0x120], R2 ;  /* 0x00012002030075a7 */ /* 0x000ea400080011ff */
[----:B--2---:R-:W-:Y:S05]  /*1a20*/  @!P0 BRA `(.L_x_24) ;  /* 0x0000007c001c8947 */ /* 0x004fea0003800000 */
.L_x_153:
[----:B------:R-:W-:Y:S01]  /*1a30*/  VIADD R9, R9, 0x1 ;  /* 0x0000000109097836 */ /* 0x000fe20000000000 */
[----:B------:R2:W-:Y:S04]  /*1a40*/  SYNCS.ARRIVE.TRANS64.A1T0 RZ, [R3+URZ+0x110], RZ ;  /* 0x000110ff03ff79a7 */ /* 0x0005e800081000ff */
[----:B------:R-:W-:-:S04]  /*1a50*/  ISETP.NE.AND P0, PT, R9, 0x2, PT ;  /* 0x000000020900780c */ /* 0x000fc80003f05270 */
[----:B------:R-:W-:Y:S02]  /*1a60*/  SEL R9, R9, RZ, P0 ;  /* 0x000000ff09097207 */ /* 0x000fe40000000000 */
[----:B--2---:R-:W-:-:S04]  /*1a70*/  SEL R3, RZ, 0x1, P0 ;  /* 0x00000001ff037807 */ /* 0x004fc80000000000 */
[----:B------:R-:W-:-:S07]  /*1a80*/  LOP3.LUT R8, R8, R3, RZ, 0x3c, !PT ;  /* 0x0000000308087212 */ /* 0x000fce00078e3cff */
.L_x_23:
[----:B------:R-:W-:Y:S01]  /*1a90*/  UMOV UR14, 0x400 ;  /* 0x00000400000e7882 */ /* 0x000fe20000000000 */
[----:B------:R-:W-:Y:S01]  /*1aa0*/  UISETP.GE.U32.AND UP0, UPT, UR55, 0x7f, UPT ;  /* 0x0000007f3700788c */ /* 0x000fe2000bf06070 */
[----:B------:R-:W-:Y:S01]  /*1ab0*/  SHF.L.U32 R0, R12, 0x1f, RZ ;  /* 0x0000001f0c007819 */ /* 0x000fe200000006ff */
[----:B-1----:R-:W-:Y:S02]  /*1ac0*/  ULEA UR14, UR47, UR14, 0x18 ;  /* 0x0000000e2f0e7291 */ /* 0x002fe4000f8ec0ff */
[----:B------:R-:W-:Y:S02]  /*1ad0*/  ULEA UR19, UR26, UR52, 0x7 ;  /* 0x000000341a137291 */ /* 0x000fe4000f8e38ff */
[----:B------:R-:W-:Y:S01]  /*1ae0*/  ULEA UR4, UR15, UR14, 0x3 ;  /* 0x0000000e0f047291 */ /* 0x000fe2000f8e18ff */
[----:B------:R-:W-:-:S08]  /*1af0*/  UMOV UR13, URZ ;  /* 0x000000ff000d7c82 */ /* 0x000fd00008000000 */
[----:B------:R1:W2:Y:S01]  /*1b00*/  SYNCS.PHASECHK.TRANS64.TRYWAIT P0, [UR4+0x30], R0 ;  /* 0x00003000ff0075a7 */ /* 0x0002a20008001104 */
[----:B------:R-:W-:-:S04]  /*1b10*/  ULEA.HI UR4, UR27, UR27, URZ, 0x1 ;  /* 0x0000001b1b047291 */ /* 0x000fc8000f8f08ff */
[----:B------:R-:W-:-:S04]  /*1b20*/  USHF.L.U32 UR4, UR4, 0x6, URZ ;  /* 0x0000000604047899 */ /* 0x000fc800080006ff */
[----:B------:R-:W-:Y:S01]  /*1b30*/  ULOP3.LUT UR35, UR54, 0xffffff80, UR4, 0xf8, !UPT ;  /* 0xffffff8036237892 */ /* 0x000fe2000f8ef804 */
[----:B------:R-:W-:Y:S11]  /*1b40*/  BRA.U !UP0, `(.L_x_25) ;  /* 0x0000000108f87547 */ /* 0x000ff6000b800000 */
[----:B------:R-:W-:Y:S01]  /*1b50*/  UMOV UR21, UR51 ;  /* 0x0000003300157c82 */ /* 0x000fe20008000000 */
[----:B------:R-:W-:Y:S01]  /*1b60*/  UMOV UR4, UR15 ;  /* 0x0000000f00047c82 */ /* 0x000fe20008000000 */
[----:B------:R-:W-:-:S05]  /*1b70*/  UMOV UR26, 0x20 ;  /* 0x00000020001a7882 */ /* 0x000fca0000000000 */
.L_x_31:
[----:B------:R-:W-:Y:S01]  /*1b80*/  ULEA UR33, UR4, UR14, 0x3 ;  /* 0x0000000e04217291 */ /* 0x000fe2000f8e18ff */
[----:B------:R-:W-:Y:S01]  /*1b90*/  @P3 MOV R2, 0x10000 ;  /* 0x0001000000023802 */ /* 0x000fe20000000f00 */
[----:B--2-4-:R-:W-:Y:S10]  /*1ba0*/  @P0 BRA `(.L_x_26) ;  /* 0x00000000000c0947 */ /* 0x014ff40003800000 */
[----:B------:R-:W-:-:S04]  /*1bb0*/  SHF.L.U32 R3, R12, 0x1f, RZ ;  /* 0x0000001f0c037819 */ /* 0x000fc800000006ff */
[----:B------:R-:W2:Y:S02]  /*1bc0*/  SYNCS.PHASECHK.TRANS64.TRYWAIT P0, [UR33+0x30], R3 ;  /* 0x00003003ff0075a7 */ /* 0x000ea40008001121 */
[----:B--2---:R-:W-:Y:S05]  /*1bd0*/  @!P0 BRA `(.L_x_27) ;  /* 0x0000007800c48947 */ /* 0x004fea0003800000 */
.L_x_26:
[----:B------:R2:W-:Y:S01]  /*1be0*/  @P3 SYNCS.ARRIVE.TRANS64 RZ, [UR33], R2 ;  /* 0x00000002ffff39a7 */ /* 0x0005e20008000021 */
[----:B------:R-:W-:Y:S02]  /*1bf0*/  ULOP3.LUT UR5, UR31, 0x2, URZ, 0xfc, !UPT ;  /* 0x000000021f057892 */ /* 0x000fe4000f8efcff */
[----:B------:R-:W-:Y:S02]  /*1c00*/  UIADD3 UR21, UPT, UPT, UR21, 0x1, URZ ;  /* 0x0000000115157890 */ /* 0x000fe4000fffe0ff */
[----:B------:R-:W-:Y:S02]  /*1c10*/  UISETP.NE.AND UP0, UPT, UR5, 0x2, UPT ;  /* 0x000000020500788c */ /* 0x000fe4000bf05270 */
[----:B------:R-:W-:-:S07]  /*1c20*/  UISETP.NE.AND UP2, UPT, UR21, 0x1, UPT ;  /* 0x000000011500788c */ /* 0x000fce000bf45270 */
[----:B------:R-:W-:Y:S05]  /*1c30*/  BRA.U UP0, `(.L_x_28) ;  /* 0x0000000100047547 */ /* 0x000fea000b800000 */
[----:B------:R-:W-:Y:S05]  /*1c40*/  BPT.TRAP 0x1 ;  /* 0x000000040000795c */ /* 0x000fea0000300000 */
.L_x_28:
[----:B------:R-:W-:Y:S04]  /*1c50*/  BSSY.RECONVERGENT B0, `(.L_x_29) ;  /* 0x0000003000007945 */ /* 0x000fe80003800200 */
[----:B------:R-:W-:Y:S05]  /*1c60*/  @!P2 BRA `(.L_x_30) ;  /* 0x000000000004a947 */ /* 0x000fea0003800000 */
[----:B------:R-:W-:Y:S05]  /*1c70*/  BPT.TRAP 0x1 ;  /* 0x000000040000795c */ /* 0x000fea0000300000 */
.L_x_30:
[----:B------:R-:W-:Y:S05]  /*1c80*/  BSYNC.RECONVERGENT B0 ;  /* 0x0000000000007941 */ /* 0x000fea0003800200 */
.L_x_29:
[----:B------:R-:W-:Y:S02]  /*1c90*/  UIADD3 UR5, UPT, UPT, UR4, 0x1, URZ ;  /* 0x0000000104057890 */ /* 0x000fe4000fffe0ff */
[----:B------:R-:W-:Y:S02]  /*1ca0*/  ULEA UR8, UR4, UR30, 0xc ;  /* 0x0000001e04087291 */ /* 0x000fe4000f8e60ff */
[----:B------:R-:W-:Y:S02]  /*1cb0*/  UISETP.NE.AND UP0, UPT, UR5, 0x6, UPT ;  /* 0x000000060500788c */ /* 0x000fe4000bf05270 */
[----:B------:R-:W-:Y:S02]  /*1cc0*/  ULEA UR24, UR4, UR14, 0xe ;  /* 0x0000000e04187291 */ /* 0x000fe4000f8e70ff */
[----:B------:R-:W-:Y:S02]  /*1cd0*/  USEL UR6, URZ, 0x1, UP0 ;  /* 0x00000001ff067887 */ /* 0x000fe40008000000 */
[----:B------:R-:W-:-:S02]  /*1ce0*/  USEL UR15, UR5, URZ, UP0 ;  /* 0x000000ff050f7287 */ /* 0x000fc40008000000 */
[----:B------:R-:W-:Y:S02]  /*1cf0*/  UIADD3 UR4, UP0, UPT, UR40, 0x180, URZ ;  /* 0x0000018028047890 */ /* 0x000fe4000ff1e0ff */
[----:B------:R-:W-:Y:S01]  /*1d00*/  ULEA UR5, UR15, UR14, 0x3 ;  /* 0x0000000e0f057291 */ /* 0x000fe2000f8e18ff */
[----:B------:R-:W-:Y:S01]  /*1d10*/  LOP3.LUT R12, R12, UR6, RZ, 0x3c, !PT ;  /* 0x000000060c0c7c12 */ /* 0x000fe2000f8e3cff */
[----:B------:R-:W-:Y:S02]  /*1d20*/  UIADD3 UR6, UP1, UPT, UR40, 0x80, URZ ;  /* 0x0000008028067890 */ /* 0x000fe4000ff3e0ff */
[----:B------:R-:W-:Y:S01]  /*1d30*/  ULEA UR8, UR8, UR14, 0x2 ;  /* 0x0000000e08087291 */ /* 0x000fe2000f8e10ff */
[----:B-1----:R-:W-:Y:S01]  /*1d40*/  SHF.L.U32 R0, R12, 0x1f, RZ ;  /* 0x0000001f0c007819 */ /* 0x002fe200000006ff */
[----:B------:R-:W-:Y:S02]  /*1d50*/  UIADD3 UR34, UPT, UPT, UR26, -0x20, URZ ;  /* 0xffffffe01a227890 */ /* 0x000fe4000fffe0ff */
[----:B------:R-:W-:Y:S01]  /*1d60*/  ULOP3.LUT UR33, UR33, 0xfefffff8, URZ, 0xc0, !UPT ;  /* 0xfefffff821217892 */ /* 0x000fe2000f8ec0ff */
[----:B------:R3:W4:Y:S01]  /*1d70*/  SYNCS.PHASECHK.TRANS64.TRYWAIT P0, [UR5+0x30], R0 ;  /* 0x00003000ff0075a7 */ /* 0x0007220008001105 */
[----:B------:R-:W-:-:S02]  /*1d80*/  UIADD3.X UR7, UPT, UPT, URZ, UR41, URZ, UP1, !UPT ;  /* 0x00000029ff077290 */ /* 0x000fc40008ffe4ff */
[----:B------:R-:W-:Y:S02]  /*1d90*/  UIADD3 UR32, UPT, UPT, UR24, 0x8400, URZ ;  /* 0x0000840018207890 */ /* 0x000fe4000fffe0ff */
[----:B------:R-:W-:Y:S02]  /*1da0*/  UIADD3 UR24, UPT, UPT, UR24, 0xa400, URZ ;  /* 0x0000a40018187890 */ /* 0x000fe4000fffe0ff */
[----:B------:R-:W-:Y:S02]  /*1db0*/  UIADD3.X UR5, UPT, UPT, URZ, UR41, URZ, UP0, !UPT ;  /* 0x00000029ff057290 */ /* 0x000fe400087fe4ff */
[----:B------:R-:W-:Y:S02]  /*1dc0*/  UIADD3 UR16, UPT, UPT, UR8, 0x20400, URZ ;  /* 0x0002040008107890 */ /* 0x000fe4000fffe0ff */
[----:B------:R-:W-:Y:S02]  /*1dd0*/  UPRMT UR13, URZ, 0x5410, UR29 ;  /* 0x00005410ff0d7896 */ /* 0x000fe4000800001d */
[----:B------:R-:W-:Y:S01]  /*1de0*/  UIADD3 UR8, UPT, UPT, UR8, 0x22400, URZ ;  /* 0x0002240008087890 */ /* 0x000fe2000fffe0ff */
[----:B------:R-:W-:Y:S01]  /*1df0*/  UMOV UR22, 0x0 ;  /* 0x0000000000167882 */ /* 0x000fe20000000000 */
[----:B------:R-:W-:Y:S01]  /*1e00*/  UMOV UR23, 0x10000000 ;  /* 0x1000000000177882 */ /* 0x000fe20000000000 */
[----:B------:R-:W-:Y:S01]  /*1e10*/  UMOV UR27, UR35 ;  /* 0x00000023001b7c82 */ /* 0x000fe20008000000 */
[----:B------:R-:W-:Y:S01]  /*1e20*/  UMOV UR28, UR36 ;  /* 0x00000024001c7c82 */ /* 0x000fe20008000000 */
[----:B------:R-:W-:Y:S01]  /*1e30*/  UMOV UR25, UR33 ;  /* 0x0000002100197c82 */ /* 0x000fe20008000000 */
[----:B------:R-:W-:Y:S01]  /*1e40*/  UMOV UR20, UR36 ;  /* 0x0000002400147c82 */ /* 0x000fe20008000000 */
[----:B------:R-:W-:Y:S01]  /*1e50*/  UMOV UR17, UR33 ;  /* 0x0000002100117c82 */ /* 0x000fe20008000000 */
[----:B------:R-:W-:Y:S01]  /*1e60*/  UMOV UR18, UR34 ;  /* 0x0000002200127c82 */ /* 0x000fe20008000000 */
[----:B------:R-:W-:Y:S01]  /*1e70*/  UTMALDG.3D.2CTA [UR32], [UR6], desc[UR22] ;  /* 0x00001620060075b4 */ /* 0x000fe20008211000 */
[----:B------:R-:W-:Y:S01]  /*1e80*/  UMOV UR10, UR26 ;  /* 0x0000001a000a7c82 */ /* 0x000fe20008000000 */
[----:B------:R-:W-:Y:S01]  /*1e90*/  UMOV UR11, UR19 ;  /* 0x00000013000b7c82 */ /* 0x000fe20008000000 */
[----:B------:R-:W-:Y:S01]  /*1ea0*/  UMOV UR12, UR36 ;  /* 0x00000024000c7c82 */ /* 0x000fe20008000000 */
[----:B------:R-:W-:Y:S01]  /*1eb0*/  UMOV UR9, UR33 ;  /* 0x0000002100097c82 */ /* 0x000fe20008000000 */
[----:B------:R1:W-:Y:S01]  /*1ec0*/  UTMALDG.3D.2CTA [UR24], [UR6], desc[UR22] ;  /* 0x00001618060075b4 */ /* 0x0003e20008211000 */
[----:B------:R-:W-:Y:S01]  /*1ed0*/  UTMALDG.3D.MULTICAST.2CTA [UR16], [UR4], UR13, desc[UR22] ;  /* 0x00001610040073b4 */ /* 0x000fe2000821180d */
[----:B------:R2:W-:Y:S01]  /*1ee0*/  UTMALDG.3D.MULTICAST.2CTA [UR8], [UR4], UR13, desc[UR22] ;  /* 0x00001608040073b4 */ /* 0x0005e2000821180d */
[----:B-1----:R-:W-:Y:S01]  /*1ef0*/  UIADD3 UR26, UPT, UPT, UR26, 0x40, URZ ;  /* 0x000000401a1a7890 */ /* 0x002fe2000fffe0ff */
[----:B--2---:R-:W-:Y:S01]  /*1f00*/  UMOV UR13, UR42 ;  /* 0x0000002a000d7c82 */ /* 0x004fe20008000000 */
[----:B------:R-:W-:Y:S01]  /*1f10*/  UMOV UR4, UR15 ;  /* 0x0000000f00047c82 */ /* 0x000fe20008000000 */
[----:B---3--:R-:W-:Y:S09]  /*1f20*/  BRA.U UP2, `(.L_x_31) ;  /* 0xfffffffd02147547 */ /* 0x008ff2000b83ffff */
.L_x_25:
[----:B------:R-:W-:Y:S01]  /*1f30*/  ULEA UR4, UR15, UR14, 0x3 ;  /* 0x0000000e0f047291 */ /* 0x000fe2000f8e18ff */
[----:B-1----:R-:W-:Y:S01]  /*1f40*/  SHF.L.U32 R0, R12, 0x1f, RZ ;  /* 0x0000001f0c007819 */ /* 0x002fe200000006ff */
[----:B------:R-:W-:Y:S01]  /*1f50*/  @!P1 SYNCS.ARRIVE.TRANS64.A1T0 RZ, [UR14+0xa8], RZ ;  /* 0x0000a8ffffff99a7 */ /* 0x000fe2000810000e */
[----:B------:R-:W-:-:S06]  /*1f60*/  UISETP.GT.AND UP0, UPT, UR50, UR49, UPT ;  /* 0x000000313200728c */ /* 0x000fcc000bf04270 */
[----:B------:R1:W3:Y:S03]  /*1f70*/  SYNCS.PHASECHK.TRANS64.TRYWAIT P1, [UR4+0x30], R0 ;  /* 0x00003000ff0075a7 */ /* 0x0002e60008021104 */
[----:B------:R-:W-:Y:S05]  /*1f80*/  BRA.U !UP0, `(.L_x_32) ;  /* 0x0000000508047547 */ /* 0x000fea000b800000 */
[----:B------:R-:W-:Y:S01]  /*1f90*/  UIADD3 UR37, UPT, UPT, UR53, UR13, URZ ;  /* 0x0000000d35257290 */ /* 0x000fe2000fffe0ff */
[----:B------:R-:W-:-:S11]  /*1fa0*/  UMOV UR6, UR15 ;  /* 0x0000000f00067c82 */ /* 0x000fd60008000000 */
.L_x_40:
[----:B------:R-:W-:Y:S01]  /*1fb0*/  ULEA UR7, UR6, UR14, 0x3 ;  /* 0x0000000e06077291 */ /* 0x000fe2000f8e18ff */
[----:B---3--:R-:W-:Y:S01]  /*1fc0*/  @P3 MOV R2, 0x10000 ;  /* 0x0001000000023802 */ /* 0x008fe20000000f00 */
[----:B--23--:R-:W-:Y:S10]  /*1fd0*/  @P1 BRA `(.L_x_33) ;  /* 0x00000000000c1947 */ /* 0x00cff40003800000 */
[----:B------:R-:W-:-:S04]  /*1fe0*/  SHF.L.U32 R3, R12, 0x1f, RZ ;  /* 0x0000001f0c037819 */ /* 0x000fc800000006ff */
[----:B--2-4-:R-:W2:Y:S02]  /*1ff0*/  SYNCS.PHASECHK.TRANS64.TRYWAIT P0, [UR7+0x30], R3 ;  /* 0x00003003ff0075a7 */ /* 0x014ea40008001107 */
[----:B--2---:R-:W-:Y:S05]  /*2000*/  @!P0 BRA `(.L_x_34) ;  /* 0x0000007400d08947 */ /* 0x004fea0003800000 */
.L_x_33:
[----:B------:R3:W-:Y:S01]  /*2010*/  @P3 SYNCS.ARRIVE.TRANS64 RZ, [UR7], R2 ;  /* 0x00000002ffff39a7 */ /* 0x0007e20008000007 */
[----:B------:R-:W-:-:S04]  /*2020*/  ULOP3.LUT UR4, UR31, 0x2, URZ, 0xfc, !UPT ;  /* 0x000000021f047892 */ /* 0x000fc8000f8efcff */
[----:B------:R-:W-:-:S09]  /*2030*/  UISETP.NE.AND UP0, UPT, UR4, 0x2, UPT ;  /* 0x000000020400788c */ /* 0x000fd2000bf05270 */
[----:B------:R-:W-:Y:S05]  /*2040*/  BRA.U UP0, `(.L_x_35) ;  /* 0x0000000100047547 */ /* 0x000fea000b800000 */
[----:B------:R-:W-:Y:S05]  /*2050*/  BPT.TRAP 0x1 ;  /* 0x000000040000795c */ /* 0x000fea0000300000 */
.L_x_35:
[----:B------:R-:W-:Y:S04]  /*2060*/  BSSY.RECONVERGENT B0, `(.L_x_36) ;  /* 0x0000003000007945 */ /* 0x000fe80003800200 */
[----:B------:R-:W-:Y:S05]  /*2070*/  @!P2 BRA `(.L_x_37) ;  /* 0x000000000004a947 */ /* 0x000fea0003800000 */
[----:B------:R-:W-:Y:S05]  /*2080*/  BPT.TRAP 0x1 ;  /* 0x000000040000795c */ /* 0x000fea0000300000 */
.L_x_37:
[----:B------:R-:W-:Y:S05]  /*2090*/  BSYNC.RECONVERGENT B0 ;  /* 0x0000000000007941 */ /* 0x000fea0003800200 */
.L_x_36:
[----:B------:R-:W-:Y:S01]  /*20a0*/  UIADD3 UR4, UPT, UPT, UR6, 0x1, URZ ;  /* 0x0000000106047890 */ /* 0x000fe2000fffe0ff */
[----:B------:R-:W-:Y:S01]  /*20b0*/  BSSY.RECONVERGENT B0, `(.L_x_38) ;  /* 0x000002a000007945 */ /* 0x000fe20003800200 */
[----:B--2-4-:R-:W-:Y:S02]  /*20c0*/  ELECT P0, URZ, PT ;  /* 0x0000000000ff782f */ /* 0x014fe40003800000 */
[----:B------:R-:W-:-:S04]  /*20d0*/  UISETP.NE.AND UP0, UPT, UR4, 0x6, UPT ;  /* 0x000000060400788c */ /* 0x000fc8000bf05270 */
[----:B------:R-:W-:Y:S02]  /*20e0*/  USEL UR5, URZ, 0x1, UP0 ;  /* 0x00000001ff057887 */ /* 0x000fe40008000000 */
[----:B------:R-:W-:-:S04]  /*20f0*/  USEL UR15, UR4, URZ, UP0 ;  /* 0x000000ff040f7287 */ /* 0x000fc80008000000 */
[----:B------:R-:W-:Y:S01]  /*2100*/  ULEA UR4, UR15, UR14, 0x3 ;  /* 0x0000000e0f047291 */ /* 0x000fe2000f8e18ff */
[----:B------:R-:W-:-:S04]  /*2110*/  LOP3.LUT R12, R12, UR5, RZ, 0x3c, !PT ;  /* 0x000000050c0c7c12 */ /* 0x000fc8000f8e3cff */
[----:B-1----:R-:W-:-:S04]  /*2120*/  SHF.L.U32 R0, R12, 0x1f, RZ ;  /* 0x0000001f0c007819 */ /* 0x002fc800000006ff */
[----:B------:R1:W2:Y:S01]  /*2130*/  SYNCS.PHASECHK.TRANS64.TRYWAIT P1, [UR4+0x30], R0 ;  /* 0x00003000ff0075a7 */ /* 0x0002a20008021104 */
[----:B------:R-:W-:Y:S05]  /*2140*/  @!P0 BRA `(.L_x_39) ;  /* 0x0000000000808947 */ /* 0x000fea0003800000 */
[----:B------:R-:W-:Y:S02]  /*2150*/  ULEA UR8, UR6, UR30, 0xc ;  /* 0x0000001e06087291 */ /* 0x000fe4000f8e60ff */
[----:B------:R-:W-:Y:S02]  /*2160*/  ULEA UR24, UR6, UR14, 0xe ;  /* 0x0000000e06187291 */ /* 0x000fe4000f8e70ff */
[----:B------:R-:W-:Y:S02]  /*2170*/  UIADD3 UR4, UP1, UPT, UR40, 0x80, URZ ;  /* 0x0000008028047890 */ /* 0x000fe4000ff3e0ff */
[----:B------:R-:W-:Y:S02]  /*2180*/  USHF.L.U32 UR34, UR13, 0x6, URZ ;  /* 0x000000060d227899 */ /* 0x000fe400080006ff */
[----:B------:R-:W-:Y:S02]  /*2190*/  UIADD3 UR22, UP0, UPT, UR40, 0x180, URZ ;  /* 0x0000018028167890 */ /* 0x000fe4000ff1e0ff */
[----:B------:R-:W-:-:S02]  /*21a0*/  ULEA UR8, UR8, UR14, 0x2 ;  /* 0x0000000e08087291 */ /* 0x000fc4000f8e10ff */
[----:B------:R-:W-:Y:S02]  /*21b0*/  ULOP3.LUT UR33, UR7, 0xfefffff8, URZ, 0xc0, !UPT ;  /* 0xfefffff807217892 */ /* 0x000fe4000f8ec0ff */
[----:B------:R-:W-:Y:S02]  /*21c0*/  UIADD3.X UR5, UPT, UPT, URZ, UR41, URZ, UP1, !UPT ;  /* 0x00000029ff057290 */ /* 0x000fe40008ffe4ff */
[----:B------:R-:W-:Y:S02]  /*21d0*/  UIADD3 UR32, UPT, UPT, UR24, 0x8400, URZ ;  /* 0x0000840018207890 */ /* 0x000fe4000fffe0ff */
[----:B------:R-:W-:Y:S02]  /*21e0*/  UIADD3 UR26, UPT, UPT, UR34, 0x20, URZ ;  /* 0x00000020221a7890 */ /* 0x000fe4000fffe0ff */
[----:B------:R-:W-:Y:S02]  /*21f0*/  UIADD3 UR24, UPT, UPT, UR24, 0xa400, URZ ;  /* 0x0000a40018187890 */ /* 0x000fe4000fffe0ff */
[----:B------:R-:W-:-:S02]  /*2200*/  UIADD3.X UR23, UPT, UPT, URZ, UR41, URZ, UP0, !UPT ;  /* 0x00000029ff177290 */ /* 0x000fc400087fe4ff */
        /* <DEDUP_REMOVED lines=11> */
[----:B------:R4:W-:Y:S01]  /*22c0*/  UTMALDG.3D.2CTA [UR32], [UR4], desc[UR38] ;  /* 0x00002620040075b4 */ /* 0x0009e20008211000 */
[----:B------:R-:W-:Y:S01]  /*22d0*/  UMOV UR11, UR19 ;  /* 0x00000013000b7c82 */ /* 0x000fe20008000000 */
[----:B------:R-:W-:Y:S01]  /*22e0*/  UMOV UR12, UR36 ;  /* 0x00000024000c7c82 */ /* 0x000fe20008000000 */
[----:B------:R-:W-:Y:S01]  /*22f0*/  UMOV UR9, UR33 ;  /* 0x0000002100097c82 */ /* 0x000fe20008000000 */
[----:B------:R-:W-:Y:S01]  /*2300*/  UMOV UR10, UR26 ;  /* 0x0000001a000a7c82 */ /* 0x000fe20008000000 */
[----:B------:R4:W-:Y:S01]  /*2310*/  UTMALDG.3D.2CTA [UR24], [UR4], desc[UR38] ;  /* 0x00002618040075b4 */ /* 0x0009e20008211000 */
[----:B------:R4:W-:Y:S01]  /*2320*/  UTMALDG.3D.MULTICAST.2CTA [UR16], [UR22], UR21, desc[UR38] ;  /* 0x00002610160073b4 */ /* 0x0009e20008211815 */
[----:B------:R4:W-:Y:S02]  /*2330*/  UTMALDG.3D.MULTICAST.2CTA [UR8], [UR22], UR21, desc[UR38] ;  /* 0x00002608160073b4 */ /* 0x0009e40008211815 */
[----:B----4-:R-:W-:Y:S01]  /*2340*/  NOP ;  /* 0x0000000000007918 */ /* 0x010fe20000000000 */
.L_x_39:
[----:B------:R-:W-:Y:S05]  /*2350*/  BSYNC.RECONVERGENT B0 ;  /* 0x0000000000007941 */ /* 0x000fea0003800200 */
.L_x_38:
[----:B------:R-:W-:Y:S01]  /*2360*/  UIADD3 UR13, UPT, UPT, UR13, 0x1, URZ ;  /* 0x000000010d0d7890 */ /* 0x000fe2000fffe0ff */
[----:B------:R-:W-:-:S03]  /*2370*/  UMOV UR6, UR15 ;  /* 0x0000000f00067c82 */ /* 0x000fc60008000000 */
[----:B------:R-:W-:-:S09]  /*2380*/  UISETP.NE.AND UP0, UPT, UR13, UR37, UPT ;  /* 0x000000250d00728c */ /* 0x000fd2000bf05270 */
[----:B------:R-:W-:Y:S05]  /*2390*/  BRA.U UP0, `(.L_x_40) ;  /* 0xfffffffd00047547 */ /* 0x000fea000b83ffff */
.L_x_32:
[C---:B------:R-:W-:Y:S01]  /*23a0*/  LEA R3, R11.reuse, UR14, 0x3 ;  /* 0x0000000e0b037c11 */ /* 0x040fe2000f8e18ff */
[----:B------:R-:W-:Y:S01]  /*23b0*/  NOP ;  /* 0x0000000000007918 */ /* 0x000fe20000000000 */
[----:B-1----:R-:W-:Y:S02]  /*23c0*/  SHF.L.U32 R0, R10, 0x1f, RZ ;  /* 0x0000001f0a007819 */ /* 0x002fe400000006ff */
[----:B------:R-:W-:Y:S02]  /*23d0*/  LEA R5, R11, UR14, 0x4 ;  /* 0x0000000e0b057c11 */ /* 0x000fe4000f8e20ff */
[----:B--2-4-:R-:W1:Y:S02]  /*23e0*/  SYNCS.PHASECHK.TRANS64.TRYWAIT P0, [R3+URZ+0xb0], R0 ;  /* 0x0000b000030075a7 */ /* 0x014e6400080011ff */
[----:B-1----:R-:W-:Y:S05]  /*23f0*/  @!P0 BRA `(.L_x_41) ;  /* 0x0000007000ec8947 */ /* 0x002fea0003800000 */
.L_x_156:
[----:B------:R-:W2:Y:S01]  /*2400*/  LDS.128 R4, [R5+0x140] ;  /* 0x0001400005047984 */ /* 0x000ea20000000c00 */
[----:B------:R-:W-:Y:S01]  /*2410*/  UISETP.GE.AND UP0, UPT, UR45, 0x1, UPT ;  /* 0x000000012d00788c */ /* 0x000fe2000bf06270 */
[----:B------:R-:W-:Y:S01]  /*2420*/  @!PT LDS RZ, [RZ] ;  /* 0x00000000fffff984 */ /* 0x000fe20000000800 */
[----:B------:R-:W-:Y:S01]  /*2430*/  @!PT LDS RZ, [RZ] ;  /* 0x00000000fffff984 */ /* 0x000fe20000000800 */
[----:B------:R-:W-:Y:S01]  /*2440*/  @!PT LDS RZ, [RZ] ;  /* 0x00000000fffff984 */ /* 0x000fe20000000800 */
[----:B------:R-:W-:Y:S01]  /*2450*/  @!PT LDS RZ, [RZ] ;  /* 0x00000000fffff984 */ /* 0x000fe20000000800 */
[----:B------:R4:W-:Y:S06]  /*2460*/  MEMBAR.ALL.CTA ;  /* 0x0000000000007992 */ /* 0x0009ec0000008000 */
[----:B----4-:R-:W4:Y:S01]  /*2470*/  FENCE.VIEW.ASYNC.S ;  /* 0x00000000000073c6 */ /* 0x010f220000000000 */
[----:B--2---:R-:W-:-:S13]  /*2480*/  LOP3.LUT P0, RZ, R6, 0x1, RZ, 0xc0, !PT ;  /* 0x0000000106ff7812 */ /* 0x004fda000780c0ff */
[----:B----4-:R-:W-:Y:S01]  /*2490*/  VOTEU.ANY UP1, P0 ;  /* 0x0000000000ff7886 */ /* 0x010fe20000020100 */
[----:B------:R-:W-:-:S13]  /*24a0*/  PLOP3.LUT P0, PT, PT, PT, UP1, 0x80, 0x8 ;  /* 0x000000000008781c */ /* 0x000fda0003f0f018 */
[----:B-1----:R-:W-:Y:S02]  /*24b0*/  @P0 LOP3.LUT R0, R5, 0xffff, RZ, 0xc0, !PT ;  /* 0x0000ffff05000812 */ /* 0x002fe400078ec0ff */
[----:B---3--:R-:W-:Y:S02]  /*24c0*/  @P0 MOV R2, R4 ;  /* 0x0000000400020202 */ /* 0x008fe40000000f00 */
[----:B------:R-:W-:Y:S01]  /*24d0*/  @P0 R2UR UR5, R0 ;  /* 0x00000000000502ca */ /* 0x000fe200000e0000 */
[----:B------:R-:W-:Y:S01]  /*24e0*/  VIADD R0, R3, 0xc0 ;  /* 0x000000c003007836 */ /* 0x000fe20000000000 */
[----:B------:R-:W-:Y:S02]  /*24f0*/  @P0 SHF.R.U32.HI R4, RZ, 0x10, R5 ;  /* 0x00000010ff040819 */ /* 0x000fe40000011605 */
[----:B------:R-:W-:Y:S02]  /*2500*/  @P0 R2UR UR6, R2 ;  /* 0x00000000020602ca */ /* 0x000fe400000e0000 */
[----:B------:R-:W-:-:S02]  /*2510*/  PRMT R0, RZ, 0x654, R0 ;  /* 0x00000654ff007816 */ /* 0x000fc40000000000 */
[----:B------:R-:W-:Y:S02]  /*2520*/  @P0 R2UR UR4, R4 ;  /* 0x00000000040402ca */ /* 0x000fe400000e0000 */
[----:B------:R1:W-:Y:S03]  /*2530*/  SYNCS.ARRIVE.TRANS64.RED.A1T0 RZ, [R0+URZ], RZ ;  /* 0x000000ff00ff79a7 */ /* 0x0003e600081004ff */
[----:B------:R-:W-:-:S04]  /*2540*/  @UP1 UMOV UR43, UR5 ;  /* 0x00000005002b1c82 */ /* 0x000fc80008000000 */
[----:B------:R-:W-:-:S04]  /*2550*/  @UP1 UMOV UR44, UR6 ;  /* 0x00000006002c1c82 */ /* 0x000fc80008000000 */
[----:B------:R-:W-:Y:S01]  /*2560*/  @UP1 UMOV UR36, UR4 ;  /* 0x0000000400241c82 */ /* 0x000fe20008000000 */
[----:B------:R-:W-:Y:S05]  /*2570*/  BRA.U !UP0, `(.L_x_42) ;  /* 0x0000000108d47547 */ /* 0x000fea000b800000 */
[----:B------:R-:W2:Y:S01]  /*2580*/  LDCU.128 UR16, c[0x0][0xb10] ;  /* 0x00016200ff1077ac */ /* 0x000ea20008000c00 */
[----:B------:R-:W3:Y:S01]  /*2590*/  LDCU UR23, c[0x0][0xb20] ;  /* 0x00016400ff1777ac */ /* 0x000ee20008000800 */
[----:B------:R-:W4:Y:S01]  /*25a0*/  LDCU UR22, c[0x0][0xb0c] ;  /* 0x00016180ff1677ac */ /* 0x000f220008000800 */
[----:B------:R-:W1:Y:S01]  /*25b0*/  LDCU.64 UR8, c[0x0][0xb28] ;  /* 0x00016500ff0877ac */ /* 0x000e620008000a00 */
[----:B------:R-:W-:Y:S02]  /*25c0*/  UISETP.NE.AND UP3, UPT, UR45, 0x1, UPT ;  /* 0x000000012d00788c */ /* 0x000fe4000bf65270 */
[----:B--2---:R-:W-:Y:S02]  /*25d0*/  UIMAD.WIDE.U32 UR6, UR46, UR19, URZ ;  /* 0x000000132e0672a5 */ /* 0x004fe4000f8e00ff */
[----:B------:R-:W-:Y:S02]  /*25e0*/  UIMAD.WIDE.U32 UR4, UR48, UR16, URZ ;  /* 0x00000010300472a5 */ /* 0x000fe4000f8e00ff */
[----:B------:R-:W-:-:S02]  /*25f0*/  UISETP.NE.AND UP0, UPT, UR18, 0x1, UPT ;  /* 0x000000011200788c */ /* 0x000fc4000bf05270 */
[----:B------:R-:W-:Y:S01]  /*2600*/  UIMAD.WIDE.U32 UR20, UR43, UR19, URZ ;  /* 0x000000132b1472a5 */ /* 0x000fe2000f8e00ff */
[----:B------:R-:W-:Y:S02]  /*2610*/  UMOV UR6, UR7 ;  /* 0x0000000700067c82 */ /* 0x000fe40008000000 */
[----:B------:R-:W-:Y:S01]  /*2620*/  UMOV UR4, UR5 ;  /* 0x0000000500047c82 */ /* 0x000fe20008000000 */
[----:B---3--:R-:W-:Y:S02]  /*2630*/  USHF.R.U32.HI UR6, URZ, UR23, UR6 ;  /* 0x00000017ff067299 */ /* 0x008fe40008011606 */
[----:B----4-:R-:W-:Y:S02]  /*2640*/  UISETP.NE.AND UP2, UPT, UR22, 0x1, UPT ;  /* 0x000000011600788c */ /* 0x010fe4000bf45270 */
[----:B------:R-:W-:Y:S02]  /*2650*/  USHF.R.U32.HI UR4, URZ, UR17, UR4 ;  /* 0x00000011ff047299 */ /* 0x000fe40008011604 */
[----:B------:R-:W-:-:S02]  /*2660*/  USEL UR5, UR46, UR6, !UP0 ;  /* 0x000000062e057287 */ /* 0x000fc4000c000000 */
[----:B------:R-:W-:Y:S02]  /*2670*/  USEL UR6, UR48, UR4, !UP2 ;  /* 0x0000000430067287 */ /* 0x000fe4000d000000 */
[----:B-1----:R-:W-:Y:S01]  /*2680*/  UIMAD.WIDE.U32 UR10, UR5, UR8, URZ ;  /* 0x00000008050a72a5 */ /* 0x002fe2000f8e00ff */
[----:B------:R-:W-:Y:S01]  /*2690*/  UMOV UR4, UR21 ;  /* 0x0000001500047c82 */ /* 0x000fe20008000000 */
[----:B------:R-:W-:Y:S02]  /*26a0*/  UIMAD.WIDE.U32 UR12, UR44, UR16, URZ ;  /* 0x000000102c0c72a5 */ /* 0x000fe4000f8e00ff */
[----:B------:R-:W-:-:S03]  /*26b0*/  UIMAD.WIDE.U32 UR20, UR6, UR8, URZ ;  /* 0x00000008061472a5 */ /* 0x000fc6000f8e00ff */
[----:B------:R-:W-:Y:S01]  /*26c0*/  UMOV UR10, UR11 ;  /* 0x0000000b000a7c82 */ /* 0x000fe20008000000 */
[----:B------:R-:W-:Y:S02]  /*26d0*/  USHF.R.U32.HI UR4, URZ, UR23, UR4 ;  /* 0x00000017ff047299 */ /* 0x000fe40008011604 */
[----:B------:R-:W-:Y:S01]  /*26e0*/  @UP3 USHF.R.U32.HI UR5, URZ, UR9, UR10 ;  /* 0x00000009ff053299 */ /* 0x000fe2000801160a */
[----:B------:R-:W-:Y:S01]  /*26f0*/  UMOV UR12, UR13 ;  /* 0x0000000d000c7c82 */ /* 0x000fe20008000000 */
[----:B------:R-:W-:Y:S01]  /*2700*/  UMOV UR20, UR21 ;  /* 0x0000001500147c82 */ /* 0x000fe20008000000 */
[----:B------:R-:W-:Y:S02]  /*2710*/  USHF.R.U32.HI UR17, URZ, UR17, UR12 ;  /* 0x00000011ff117299 */ /* 0x000fe4000801160c */
[----:B------:R-:W-:Y:S02]  /*2720*/  USEL UR4, UR43, UR4, !UP0 ;  /* 0x000000042b047287 */ /* 0x000fe4000c000000 */
[----:B------:R-:W-:-:S02]  /*2730*/  @UP3 USHF.R.U32.HI UR6, URZ, UR9, UR20 ;  /* 0x00000009ff063299 */ /* 0x000fc40008011614 */
[----:B------:R-:W-:Y:S02]  /*2740*/  UIMAD UR7, UR45, UR5, URZ ;  /* 0x000000052d0772a4 */ /* 0x000fe4000f8e02ff */
[----:B------:R-:W-:Y:S02]  /*2750*/  USEL UR5, UR44, UR17, !UP2 ;  /* 0x000000112c057287 */ /* 0x000fe4000d000000 */
[----:B------:R-:W-:Y:S02]  /*2760*/  UIMAD UR10, UR45, UR6, URZ ;  /* 0x000000062d0a72a4 */ /* 0x000fe4000f8e02ff */
[----:B------:R-:W-:Y:S02]  /*2770*/  UISETP.GE.AND UP0, UPT, UR4, UR7, UPT ;  /* 0x000000070400728c */ /* 0x000fe4000bf06270 */
[----:B------:R-:W-:Y:S02]  /*2780*/  UIMAD.WIDE.U32 UR12, UR4, UR8, URZ ;  /* 0x00000008040c72a5 */ /* 0x000fe4000f8e00ff */
[----:B------:R-:W-:-:S02]  /*2790*/  UISETP.GE.OR UP0, UPT, UR5, UR10, UP0 ;  /* 0x0000000a0500728c */ /* 0x000fc40008706670 */
        /* <DEDUP_REMOVED lines=19> */
.L_x_42:
[----:B------:R-:W2:Y:S02]  /*28d0*/  LDCU UR4, c[0x0][0xb30] ;  /* 0x00016600ff0477ac */ /* 0x000ea40008000800 */
[----:B--2---:R-:W-:-:S09]  /*28e0*/  UISETP.NE.AND UP0, UPT, UR4, 0x1, UPT ;  /* 0x000000010400788c */ /* 0x004fd2000bf05270 */
[----:B------:R-:W-:Y:S05]  /*28f0*/  BRA.U UP0, `(.L_x_43) ;  /* 0x0000000100447547 */ /* 0x000fea000b800000 */
[----:B------:R-:W2:Y:S01]  /*2900*/  LDCU.128 UR8, c[0x0][0xb10] ;  /* 0x00016200ff0877ac */ /* 0x000ea20008000c00 */
[----:B------:R-:W3:Y:S01]  /*2910*/  LDCU UR12, c[0x0][0xb0c] ;  /* 0x00016180ff0c77ac */ /* 0x000ee20008000800 */
[----:B------:R-:W4:Y:S01]  /*2920*/  LDCU UR13, c[0x0][0xb20] ;  /* 0x00016400ff0d77ac */ /* 0x000f220008000800 */
[----:B--2---:R-:W-:Y:S02]  /*2930*/  UIMAD.WIDE.U32 UR6, UR44, UR8, URZ ;  /* 0x000000082c0672a5 */ /* 0x004fe4000f8e00ff */
[----:B------:R-:W-:Y:S02]  /*2940*/  UIMAD.WIDE.U32 UR4, UR43, UR11, URZ ;  /* 0x0000000b2b0472a5 */ /* 0x000fe4000f8e00ff */
[----:B---3--:R-:W-:Y:S02]  /*2950*/  UISETP.NE.AND UP2, UPT, UR12, 0x1, UPT ;  /* 0x000000010c00788c */ /* 0x008fe4000bf45270 */
[----:B------:R-:W-:Y:S01]  /*2960*/  UISETP.NE.AND UP0, UPT, UR10, 0x1, UPT ;  /* 0x000000010a00788c */ /* 0x000fe2000bf05270 */
[----:B------:R-:W-:-:S02]  /*2970*/  UMOV UR6, UR7 ;  /* 0x0000000700067c82 */ /* 0x000fc40008000000 */
[----:B------:R-:W-:Y:S01]  /*2980*/  UMOV UR4, UR5 ;  /* 0x0000000500047c82 */ /* 0x000fe20008000000 */
[----:B------:R-:W-:Y:S02]  /*2990*/  USHF.R.U32.HI UR9, URZ, UR9, UR6 ;  /* 0x00000009ff097299 */ /* 0x000fe40008011606 */
[----:B----4-:R-:W-:Y:S02]  /*29a0*/  USHF.R.U32.HI UR4, URZ, UR13, UR4 ;  /* 0x0000000dff047299 */ /* 0x010fe40008011604 */
[----:B------:R-:W-:Y:S02]  /*29b0*/  USEL UR5, UR44, UR9, !UP2 ;  /* 0x000000092c057287 */ /* 0x000fe4000d000000 */
[----:B------:R-:W-:-:S04]  /*29c0*/  USEL UR4, UR43, UR4, !UP0 ;  /* 0x000000042b047287 */ /* 0x000fc8000c000000 */
[----:B------:R-:W-:Y:S02]  /*29d0*/  UIADD3 UR6, UPT, UPT, UR5, -UR4, URZ ;  /* 0x8000000405067290 */ /* 0x000fe4000fffe0ff */
[----:B------:R-:W-:Y:S02]  /*29e0*/  UIADD3 UR4, UPT, UPT, -UR5, UR4, URZ ;  /* 0x0000000405047290 */ /* 0x000fe4000fffe1ff */
[----:B------:R-:W-:Y:S02]  /*29f0*/  UIMAD UR43, UR6, UR10, UR43 ;  /* 0x0000000a062b72a4 */ /* 0x000fe4000f8e022b */
[----:B------:R-:W-:-:S12]  /*2a00*/  UIMAD UR44, UR4, UR12, UR44 ;  /* 0x0000000c042c72a4 */ /* 0x000fd8000f8e022c */
.L_x_43:
[----:B------:R-:W-:Y:S01]  /*2a10*/  VIADD R11, R11, 0x1 ;  /* 0x000000010b0b7836 */ /* 0x000fe20000000000 */
[----:B------:R-:W-:Y:S01]  /*2a20*/  R2UR UR4, R58 ;  /* 0x000000003a0472ca */ /* 0x000fe200000e0000 */
[----:B------:R-:W-:Y:S01]  /*2a30*/  UIADD3 UR27, UPT, UPT, UR44, UR63, URZ ;  /* 0x0000003f2c1b7290 */ /* 0x000fe2000fffe0ff */
[----:B------:R-:W-:Y:S02]  /*2a40*/  PLOP3.LUT P1, PT, PT, PT, PT, 0x80, 0x8 ;  /* 0x000000000008781c */ /* 0x000fe40003f2f070 */
[----:B------:R-:W-:-:S04]  /*2a50*/  ISETP.NE.AND P0, PT, R11, 0x2, PT ;  /* 0x000000020b00780c */ /* 0x000fc80003f05270 */
[----:B------:R-:W-:Y:S02]  /*2a60*/  SEL R3, RZ, 0x1, P0 ;  /* 0x00000001ff037807 */ /* 0x000fe40000000000 */
[----:B------:R-:W-:Y:S02]  /*2a70*/  SEL R11, R11, RZ, P0 ;  /* 0x000000ff0b0b7207 */ /* 0x000fe40000000000 */
[----:B------:R-:W-:Y:S01]  /*2a80*/  LOP3.LUT R10, R10, R3, RZ, 0x3c, !PT ;  /* 0x000000030a0a7212 */ /* 0x000fe200078e3cff */
[----:B------:R-:W-:Y:S01]  /*2a90*/  UIADD3 UR26, UPT, UPT, UR43, UR4, URZ ;  /* 0x000000042b1a7290 */ /* 0x000fe2000fffe0ff */
[----:B------:R-:W-:Y:S11]  /*2aa0*/  BRA.U UP1, `(.L_x_44) ;  /* 0xffffffed01b87547 */ /* 0x000ff6000b83ffff */
[----:B------:R-:W-:Y:S01]  /*2ab0*/  UIADD3 UR14, UPT, UPT, UR14, 0x30, URZ ;  /* 0x000000300e0e7890 */ /* 0x000fe2000fffe0ff */
[----:B------:R-:W-:-:S03]  /*2ac0*/  SHF.L.U32 R3, R12, 0x1f, RZ ;  /* 0x0000001f0c037819 */ /* 0x000fc600000006ff */
[----:B------:R-:W-:-:S09]  /*2ad0*/  ULEA UR4, UR15, UR14, 0x3 ;  /* 0x0000000e0f047291 */ /* 0x000fd2000f8e18ff */
[----:B------:R-:W2:Y:S02]  /*2ae0*/  SYNCS.PHASECHK.TRANS64.TRYWAIT P0, [UR4], R3 ;  /* 0x00000003ff0075a7 */ /* 0x000ea40008001104 */
[----:B--2---:R-:W-:Y:S05]  /*2af0*/  @!P0 BRA `(.L_x_45) ;  /* 0x0000006c00408947 */ /* 0x004fea0003800000 */
.L_x_158:
[----:B------:R-:W-:-:S04]  /*2b00*/  UIADD3 UR4, UPT, UPT, UR15, 0x1, URZ ;  /* 0x000000010f047890 */ /* 0x000fc8000fffe0ff */
[----:B------:R-:W-:-:S04]  /*2b10*/  UISETP.NE.AND UP0, UPT, UR4, 0x6, UPT ;  /* 0x000000060400788c */ /* 0x000fc8000bf05270 */
[----:B------:R-:W-:Y:S02]  /*2b20*/  USEL UR6, URZ, 0x1, UP0 ;  /* 0x00000001ff067887 */ /* 0x000fe40008000000 */
[----:B------:R-:W-:-:S04]  /*2b30*/  USEL UR4, UR4, URZ, UP0 ;  /* 0x000000ff04047287 */ /* 0x000fc80008000000 */
[----:B------:R-:W-:Y:S01]  /*2b40*/  ULEA UR5, UR4, UR14, 0x3 ;  /* 0x0000000e04057291 */ /* 0x000fe2000f8e18ff */
[----:B------:R-:W-:-:S04]  /*2b50*/  LOP3.LUT R2, R12, UR6, RZ, 0x3c, !PT ;  /* 0x000000060c027c12 */ /* 0x000fc8000f8e3cff */
[----:B-1----:R-:W-:-:S04]  /*2b60*/  SHF.L.U32 R3, R2, 0x1f, RZ ;  /* 0x0000001f02037819 */ /* 0x002fc800000006ff */
[----:B------:R-:W1:Y:S02]  /*2b70*/  SYNCS.PHASECHK.TRANS64.TRYWAIT P0, [UR5], R3 ;  /* 0x00000003ff0075a7 */ /* 0x000e640008001105 */
[----:B-1----:R-:W-:Y:S05]  /*2b80*/  @!P0 BRA `(.L_x_46) ;  /* 0x0000006c00348947 */ /* 0x002fea0003800000 */
.L_x_160:
        /* <DEDUP_REMOVED lines=9> */
.L_x_162:
        /* <DEDUP_REMOVED lines=9> */
.L_x_164:
        /* <DEDUP_REMOVED lines=9> */
.L_x_166:
[----:B------:R-:W-:-:S04]  /*2d40*/  UIADD3 UR4, UPT, UPT, UR4, 0x1, URZ ;  /* 0x0000000104047890 */ /* 0x000fc8000fffe0ff */
[----:B------:R-:W-:-:S04]  /*2d50*/  UISETP.NE.AND UP0, UPT, UR4, 0x6, UPT ;  /* 0x000000060400788c */ /* 0x000fc8000bf05270 */
[----:B------:R-:W-:Y:S02]  /*2d60*/  USEL UR5, URZ, 0x1, UP0 ;  /* 0x00000001ff057887 */ /* 0x000fe40008000000 */
[----:B------:R-:W-:-:S04]  /*2d70*/  USEL UR4, UR4, URZ, UP0 ;  /* 0x000000ff04047287 */ /* 0x000fc80008000000 */
[----:B------:R-:W-:Y:S01]  /*2d80*/  ULEA UR4, UR4, UR14, 0x3 ;  /* 0x0000000e04047291 */ /* 0x000fe2000f8e18ff */
[----:B-1----:R-:W-:-:S04]  /*2d90*/  LOP3.LUT R3, R2, UR5, RZ, 0x3c, !PT ;  /* 0x0000000502037c12 */ /* 0x002fc8000f8e3cff */
[----:B------:R-:W-:Y:S01]  /*2da0*/  SHF.L.U32 R3, R3, 0x1f, RZ ;  /* 0x0000001f03037819 */ /* 0x000fe200000006ff */
[----:B------:R-:W-:-:S07]  /*2db0*/  IMAD.U32 R0, RZ, RZ, UR4 ;  /* 0x00000004ff007e24 */ /* 0x000fce000f8e00ff */
.L_x_50:
[----:B-1----:R1:W2:Y:S02]  /*2dc0*/  SYNCS.PHASECHK.TRANS64.TRYWAIT P0, [R0+URZ], R3 ;  /* 0x00000003000075a7 */ /* 0x0022a400080011ff */
[----:B--2---:R-:W-:Y:S05]  /*2dd0*/  @!P0 NANOSLEEP.SYNCS 0x989680 ;  /* 0x009896800000895d */ /* 0x004fea0003900000 */
[----:B------:R-:W2:Y:S02]  /*2de0*/  @!P0 SYNCS.PHASECHK.TRANS64 P0, [R0+URZ], R3 ;  /* 0x00000003000085a7 */ /* 0x000ea400080010ff */
[----:B--2---:R-:W-:Y:S05]  /*2df0*/  @P0 EXIT ;  /* 0x000000000000094d */ /* 0x004fea0003800000 */
[----:B------:R-:W-:Y:S05]  /*2e00*/  BRA `(.L_x_50) ;  /* 0xfffffffc00ec7947 */ /* 0x000fea000383ffff */
.L_x_22:
[----:B------:R-:W-:-:S04]  /*2e10*/  UISETP.NE.AND UP0, UPT, UR47, URZ, UPT ;  /* 0x000000ff2f00728c */ /* 0x000fc8000bf05270 */
[----:B------:R-:W-:-:S09]  /*2e20*/  UISETP.NE.OR UP0, UPT, UR18, 0x1, UP0 ;  /* 0x000000011200788c */ /* 0x000fd20008705670 */
[----:B------:R-:W-:Y:S05]  /*2e30*/  BRA.U UP0, `(.L_x_51) ;  /* 0x0000000500487547 */ /* 0x000fea000b800000 */
[----:B------:R-:W-:Y:S01]  /*2e40*/  ISETP.GE.U32.AND P2, PT, R0, 0x4, PT ;  /* 0x000000040000780c */ /* 0x000fe20003f46070 */
[----:B------:R-:W-:Y:S01]  /*2e50*/  IMAD.MOV.U32 R12, RZ, RZ, 0x1 ;  /* 0x00000001ff0c7424 */ /* 0x000fe200078e00ff */
[----:B------:R-:W-:Y:S02]  /*2e60*/  CS2R R10, SRZ ;  /* 0x00000000000a7805 */ /* 0x000fe4000001ff00 */
[----:B------:R-:W-:Y:S01]  /*2e70*/  CS2R R8, SRZ ;  /* 0x0000000000087805 */ /* 0x000fe2000001ff00 */
[----:B------:R-:W-:Y:S01]  /*2e80*/  UMOV UR6, 0x400 ;  /* 0x0000040000067882 */ /* 0x000fe20000000000 */
[----:B------:R-:W-:Y:S01]  /*2e90*/  UMOV UR5, URZ ;  /* 0x000000ff00057c82 */ /* 0x000fe20008000000 */
[----:B------:R-:W-:-:S12]  /*2ea0*/  ULEA UR6, UR47, UR6, 0x18 ;  /* 0x000000062f067291 */ /* 0x000fd8000f8ec0ff */
.L_x_55:
[----:B------:R-:W-:Y:S02]  /*2eb0*/  LEA R2, R8, UR6, 0x3 ;  /* 0x0000000608027c11 */ /* 0x000fe4000f8e18ff */
[----:B------:R-:W-:-:S03]  /*2ec0*/  SHF.L.U32 R5, R9, 0x1f, RZ ;  /* 0x0000001f09057819 */ /* 0x000fc600000006ff */
[----:B------:R-:W-:Y:S01]  /*2ed0*/  VIADD R4, R2, 0x120 ;  /* 0x0000012002047836 */ /* 0x000fe20000000000 */
[----:B------:R-:W2:Y:S02]  /*2ee0*/  SYNCS.PHASECHK.TRANS64.TRYWAIT P0, [R2+URZ+0x110], R5 ;  /* 0x00011005020075a7 */ /* 0x000ea400080011ff */
[----:B--2---:R-:W-:Y:S05]  /*2ef0*/  @!P0 BRA `(.L_x_52) ;  /* 0x0000006800b88947 */ /* 0x004fea0003800000 */
.L_x_167:
[----:B------:R-:W-:Y:S01]  /*2f00*/  ULEA UR4, UR5, UR6, 0x3 ;  /* 0x0000000605047291 */ /* 0x000fe2000f8e18ff */
[----:B------:R-:W-:Y:S02]  /*2f10*/  PRMT R4, RZ, 0x654, R4 ;  /* 0x00000654ff047816 */ /* 0x000fe40000000004 */
[----:B--2---:R-:W-:Y:S01]  /*2f20*/  SHF.L.U32 R5, R12, 0x1f, RZ ;  /* 0x0000001f0c057819 */ /* 0x004fe200000006ff */
[----:B------:R-:W-:Y:S01]  /*2f30*/  UIADD3 UR7, UPT, UPT, UR4, 0xb0, URZ ;  /* 0x000000b004077890 */ /* 0x000fe2000fffe0ff */
[----:B------:R2:W-:Y:S05]  /*2f40*/  SYNCS.ARRIVE.TRANS64.RED.A1T0 RZ, [R4+URZ], RZ ;  /* 0x000000ff04ff79a7 */ /* 0x0005ea00081004ff */
[----:B------:R-:W-:Y:S01]  /*2f50*/  IMAD.U32 R7, RZ, RZ, UR7 ;  /* 0x00000007ff077e24 */ /* 0x000fe2000f8e00ff */
[----:B------:R-:W3:Y:S04]  /*2f60*/  SYNCS.PHASECHK.TRANS64.TRYWAIT P0, [UR4+0xc0], R5 ;  /* 0x0000c005ff0075a7 */ /* 0x000ee80008001104 */
[----:B------:R-:W-:Y:S01]  /*2f70*/  PRMT R6, R0, 0x654, R7 ;  /* 0x0000065400067816 */ /* 0x000fe20000000007 */
[----:B--2---:R-:W-:Y:S01]  /*2f80*/  @!P2 IMAD.MOV.U32 R4, RZ, RZ, 0x10 ;  /* 0x00000010ff04a424 */ /* 0x004fe200078e00ff */
[----:B---3--:R-:W-:Y:S06]  /*2f90*/  @!P0 BRA `(.L_x_53) ;  /* 0x0000006800a48947 */ /* 0x008fec0003800000 */
.L_x_169:
[----:B------:R-:W-:Y:S01]  /*2fa0*/  ULEA UR8, UR5, UR6, 0x4 ;  /* 0x0000000605087291 */ /* 0x000fe2000f8e20ff */
[----:B------:R-:W-:Y:S01]  /*2fb0*/  SEL R3, R6, R3, !P2 ;  /* 0x0000000306037207 */ /* 0x000fe20005000000 */
[----:B------:R-:W-:Y:S01]  /*2fc0*/  UIADD3 UR9, UPT, UPT, UR4, 0xb0, URZ ;  /* 0x000000b004097890 */ /* 0x000fe2000fffe0ff */
[----:B--2---:R-:W-:Y:S01]  /*2fd0*/  LEA R2, R11, UR6, 0x3 ;  /* 0x000000060b027c11 */ /* 0x004fe2000f8e18ff */
[----:B------:R-:W-:Y:S01]  /*2fe0*/  UIADD3 UR8, UPT, UPT, UR8, 0x140, URZ ;  /* 0x0000014008087890 */ /* 0x000fe2000fffe0ff */
[----:B------:R-:W-:Y:S01]  /*2ff0*/  SHF.L.U32 R5, R10, 0x1f, RZ ;  /* 0x0000001f0a057819 */ /* 0x000fe200000006ff */
[----:B------:R2:W-:Y:S01]  /*3000*/  @!P2 SYNCS.ARRIVE.TRANS64.RED RZ, [R3+URZ], R4 ;  /* 0x0000000403ffa9a7 */ /* 0x0005e200080004ff */
[----:B------:R-:W-:Y:S01]  /*3010*/  UIADD3 UR4, UPT, UPT, UR5, 0x1, URZ ;  /* 0x0000000105047890 */ /* 0x000fe2000fffe0ff */
[----:B------:R-:W-:-:S03]  /*3020*/  VIADD R8, R8, 0x1 ;  /* 0x0000000108087836 */ /* 0x000fc60000000000 */
[----:B------:R-:W-:Y:S02]  /*3030*/  UISETP.NE.AND UP0, UPT, UR4, 0x2, UPT ;  /* 0x000000020400788c */ /* 0x000fe4000bf05270 */
[----:B------:R-:W-:Y:S06]  /*3040*/  UGETNEXTWORKID.BROADCAST [UR8], [UR9] ;  /* 0x00000000080073ca */ /* 0x000fec0008000100 */
[----:B------:R-:W-:Y:S01]  /*3050*/  USEL UR7, URZ, 0x1, UP0 ;  /* 0x00000001ff077887 */ /* 0x000fe20008000000 */
[----:B------:R-:W-:Y:S01]  /*3060*/  ISETP.NE.AND P0, PT, R8, 0x2, PT ;  /* 0x000000020800780c */ /* 0x000fe20003f05270 */
[----:B------:R-:W-:Y:S01]  /*3070*/  USEL UR5, UR4, URZ, UP0 ;  /* 0x000000ff04057287 */ /* 0x000fe20008000000 */
[----:B------:R-:W3:Y:S03]  /*3080*/  SYNCS.PHASECHK.TRANS64.TRYWAIT P1, [R2+URZ+0xb0], R5 ;  /* 0x0000b005020075a7 */ /* 0x000ee600080211ff */
[----:B------:R-:W-:Y:S01]  /*3090*/  LOP3.LUT R12, R12, UR7, RZ, 0x3c, !PT ;  /* 0x000000070c0c7c12 */ /* 0x000fe2000f8e3cff */
[----:B--23--:R-:W-:Y:S07]  /*30a0*/  @!P1 BRA `(.L_x_54) ;  /* 0x0000006800789947 */ /* 0x00cfee0003800000 */
.L_x_170:
[C---:B------:R-:W-:Y:S01]  /*30b0*/  LEA R4, R11.reuse, UR6, 0x4 ;  /* 0x000000060b047c11 */ /* 0x040fe2000f8e20ff */
[----:B--2---:R-:W-:Y:S01]  /*30c0*/  VIADD R2, R2, 0xc0 ;  /* 0x000000c002027836 */ /* 0x004fe20000000000 */
[----:B------:R-:W-:Y:S01]  /*30d0*/  SEL R8, R8, RZ, P0 ;  /* 0x000000ff08087207 */ /* 0x000fe20000000000 */
[----:B------:R-:W-:-:S03]  /*30e0*/  VIADD R11, R11, 0x1 ;  /* 0x000000010b0b7836 */ /* 0x000fc60000000000 */
[----:B------:R-:W2:Y:S01]  /*30f0*/  LDS.128 R4, [R4+0x140] ;  /* 0x0001400004047984 */ /* 0x000ea20000000c00 */
[----:B------:R-:W-:Y:S02]  /*3100*/  PRMT R2, RZ, 0x654, R2 ;  /* 0x00000654ff027816 */ /* 0x000fe40000000002 */
[C---:B------:R-:W-:Y:S01]  /*3110*/  ISETP.NE.AND P1, PT, R11.reuse, 0x2, PT ;  /* 0x000000020b00780c */ /* 0x040fe20003f25270 */
[----:B------:R-:W-:Y:S01]  /*3120*/  @!PT LDS RZ, [RZ] ;  /* 0x00000000fffff984 */ /* 0x000fe20000000800 */
[----:B------:R-:W-:Y:S01]  /*3130*/  @!PT LDS RZ, [RZ] ;  /* 0x00000000fffff984 */ /* 0x000fe20000000800 */
[----:B------:R-:W-:Y:S01]  /*3140*/  @!PT LDS RZ, [RZ] ;  /* 0x00000000fffff984 */ /* 0x000fe20000000800 */
[----:B------:R-:W-:Y:S01]  /*3150*/  @!PT LDS RZ, [RZ] ;  /* 0x00000000fffff984 */ /* 0x000fe20000000800 */
[----:B------:R3:W-:Y:S06]  /*3160*/  MEMBAR.ALL.CTA ;  /* 0x0000000000007992 */ /* 0x0007ec0000008000 */
[----:B---3--:R-:W3:Y:S01]  /*3170*/  FENCE.VIEW.ASYNC.S ;  /* 0x00000000000073c6 */ /* 0x008ee20000000000 */
[----:B------:R-:W-:Y:S01]  /*3180*/  SEL R11, R11, RZ, P1 ;  /* 0x000000ff0b0b7207 */ /* 0x000fe20000800000 */
[----:B---3--:R3:W-:Y:S01]  /*3190*/  SYNCS.ARRIVE.TRANS64.RED.A1T0 RZ, [R2+URZ], RZ ;  /* 0x000000ff02ff79a7 */ /* 0x0087e200081004ff */
[----:B--2---:R-:W-:-:S02]  /*31a0*/  LOP3.LUT P3, RZ, R6, 0x1, RZ, 0xc0, !PT ;  /* 0x0000000106ff7812 */ /* 0x004fc4000786c0ff */
[----:B------:R-:W-:-:S04]  /*31b0*/  SEL R5, RZ, 0x1, P1 ;  /* 0x00000001ff057807 */ /* 0x000fc80000800000 */
[----:B------:R-:W-:Y:S02]  /*31c0*/  LOP3.LUT R10, R10, R5, RZ, 0x3c, !PT ;  /* 0x000000050a0a7212 */ /* 0x000fe400078e3cff */
[----:B---3--:R-:W-:-:S04]  /*31d0*/  SEL R2, RZ, 0x1, P0 ;  /* 0x00000001ff027807 */ /* 0x008fc80000000000 */
[----:B------:R-:W-:Y:S01]  /*31e0*/  LOP3.LUT R9, R9, R2, RZ, 0x3c, !PT ;  /* 0x0000000209097212 */ /* 0x000fe200078e3cff */
[----:B------:R-:W-:Y:S06]  /*31f0*/  @P3 BRA `(.L_x_55) ;  /* 0xfffffffc002c3947 */ /* 0x000fec000383ffff */
[----:B------:R-:W-:Y:S01]  /*3200*/  ULEA UR4, UR5, UR6, 0x3 ;  /* 0x0000000605047291 */ /* 0x000fe2000f8e18ff */
[----:B------:R-:W-:-:S08]  /*3210*/  SHF.L.U32 R3, R12, 0x1f, RZ ;  /* 0x0000001f0c037819 */ /* 0x000fd000000006ff */
[----:B------:R-:W2:Y:S02]  /*3220*/  SYNCS.PHASECHK.TRANS64 P0, [UR4+0xc0], R3 ;  /* 0x0000c003ff0075a7 */ /* 0x000ea40008001004 */
[----:B--2---:R-:W-:Y:S05]  /*3230*/  @P0 BRA `(.L_x_56) ;  /* 0x0000000000080947 */ /* 0x004fea0003800000 */
[----:B------:R-:W2:Y:S02]  /*3240*/  SYNCS.PHASECHK.TRANS64.TRYWAIT P0, [UR4+0xc0], R3 ;  /* 0x0000c003ff0075a7 */ /* 0x000ea40008001104 */
[----:B--2---:R-:W-:Y:S05]  /*3250*/  @!P0 BRA `(.L_x_57) ;  /* 0x0000006800208947 */ /* 0x004fea0003800000 */
.L_x_56:
[----:B------:R-:W-:-:S04]  /*3260*/  UIADD3 UR7, UPT, UPT, UR5, 0x1, URZ ;  /* 0x0000000105077890 */ /* 0x000fc8000fffe0ff */
[----:B------:R-:W-:-:S04]  /*3270*/  UISETP.NE.AND UP0, UPT, UR7, 0x2, UPT ;  /* 0x000000020700788c */ /* 0x000fc8000bf05270 */
[----:B------:R-:W-:Y:S02]  /*3280*/  USEL UR8, URZ, 0x1, UP0 ;  /* 0x00000001ff087887 */ /* 0x000fe40008000000 */
[----:B------:R-:W-:-:S04]  /*3290*/  USEL UR7, UR7, URZ, UP0 ;  /* 0x000000ff07077287 */ /* 0x000fc80008000000 */
[----:B------:R-:W-:Y:S01]  /*32a0*/  ULEA UR7, UR7, UR6, 0x3 ;  /* 0x0000000607077291 */ /* 0x000fe2000f8e18ff */
[----:B--2---:R-:W-:-:S04]  /*32b0*/  LOP3.LUT R3, R12, UR8, RZ, 0x3c, !PT ;  /* 0x000000080c037c12 */ /* 0x004fc8000f8e3cff */
[----:B------:R-:W-:-:S04]  /*32c0*/  SHF.L.U32 R0, R3, 0x1f, RZ ;  /* 0x0000001f03007819 */ /* 0x000fc800000006ff */
[----:B------:R-:W2:Y:S02]  /*32d0*/  SYNCS.PHASECHK.TRANS64 P0, [UR7+0xc0], R0 ;  /* 0x0000c000ff0075a7 */ /* 0x000ea40008001007 */
[----:B-12---:R-:W-:Y:S05]  /*32e0*/  @P0 EXIT ;  /* 0x000000000000094d */ /* 0x006fea0003800000 */
[----:B------:R-:W-:Y:S02]  /*32f0*/  SHF.L.U32 R3, R3, 0x1f, RZ ;  /* 0x0000001f03037819 */ /* 0x000fe400000006ff */
[----:B------:R-:W-:-:S07]  /*3300*/  MOV R0, UR7 ;  /* 0x0000000700007c02 */ /* 0x000fce0008000f00 */
.L_x_58:
[----:B-1----:R1:W2:Y:S02]  /*3310*/  SYNCS.PHASECHK.TRANS64.TRYWAIT P0, [R0+URZ+0xc0], R3 ;  /* 0x0000c003000075a7 */ /* 0x0022a400080011ff */
[----:B--2---:R-:W-:Y:S05]  /*3320*/  @!P0 NANOSLEEP.SYNCS 0x989680 ;  /* 0x009896800000895d */ /* 0x004fea0003900000 */
[----:B------:R-:W2:Y:S02]  /*3330*/  @!P0 SYNCS.PHASECHK.TRANS64 P0, [R0+URZ+0xc0], R3 ;  /* 0x0000c003000085a7 */ /* 0x000ea400080010ff */
[----:B--2---:R-:W-:Y:S05]  /*3340*/  @P0 EXIT ;  /* 0x000000000000094d */ /* 0x004fea0003800000 */
[----:B------:R-:W-:Y:S05]  /*3350*/  BRA `(.L_x_58) ;  /* 0xfffffffc00ec7947 */ /* 0x000fea000383ffff */
.L_x_51:
[----:B------:R-:W-:Y:S05]  /*3360*/  BRA.U UP5, `(.L_x_59) ;  /* 0x0000001505487547 */ /* 0x000fea000b800000 */
[----:B------:R-:W-:Y:S01]  /*3370*/  UMOV UR4, 0x40 ;  /* 0x0000004000047882 */ /* 0x000fe20000000000 */
[----:B------:R-:W-:Y:S01]  /*3380*/  NOP ;  /* 0x0000000000007918 */ /* 0x000fe20000000000 */
[----:B------:R-:W-:Y:S01]  /*3390*/  ULEA UR5, UR47, UR4, 0x18 ;  /* 0x000000042f057291 */ /* 0x000fe2000f8ec0ff */
[----:B------:R-:W-:Y:S02]  /*33a0*/  UMOV UR6, 0x400 ;  /* 0x0000040000067882 */ /* 0x000fe40000000000 */
[----:B------:R-:W-:-:S06]  /*33b0*/  ULEA UR6, UR47, UR6, 0x18 ;  /* 0x000000062f067291 */ /* 0x000fcc000f8ec0ff */
[----:B------:R-:W2:Y:S02]  /*33c0*/  LDS.U8 R0, [UR5+0x1c] ;  /* 0x00001c05ff007984 */ /* 0x000ea40008000000 */
[----:B--2---:R-:W-:-:S13]  /*33d0*/  ISETP.NE.AND P0, PT, R0, RZ, PT ;  /* 0x000000ff0000720c */ /* 0x004fda0003f05270 */
[----:B------:R-:W-:Y:S05]  /*33e0*/  @P0 BRA `(.L_x_60) ;  /* 0x0000000400080947 */ /* 0x000fea0003800000 */
[----:B------:R-:W-:Y:S02]  /*33f0*/  UISETP.NE.U32.AND UP1, UPT, UR68, 0x1, UPT ;  /* 0x000000014400788c */ /* 0x000fe4000bf25070 */
[----:B------:R-:W-:-:S07]  /*3400*/  UIADD3 UR7, UPT, UPT, UR5, 0x8, URZ ;  /* 0x0000000805077890 */ /* 0x000fce000fffe0ff */
[----:B------:R-:W-:Y:S05]  /*3410*/  BRA.U !UP1, `(.L_x_61) ;  /* 0x00000001099c7547 */ /* 0x000fea000b800000 */
[----:B------:R-:W-:Y:S01]  /*3420*/  ELECT P0, URZ, PT ;  /* 0x0000000000ff782f */ /* 0x000fe20003800000 */
[----:B------:R-:W-:-:S12]  /*3430*/  BSSY B0, `(.L_x_61) ;  /* 0x0000025000007945 */ /* 0x000fd80003800000 */
[----:B------:R-:W-:Y:S05]  /*3440*/  @!P0 BRA `(.L_x_62) ;  /* 0x00000000008c8947 */ /* 0x000fea0003800000 */
[----:B------:R-:W-:-:S05]  /*3450*/  UMOV UR4, 0x10 ;  /* 0x0000001000047882 */ /* 0x000fca0000000000 */
[----:B------:R-:W-:Y:S04]  /*3460*/  DEPBAR.LE SB2, 0x36 ;  /* 0x0000ad800000791a */ /* 0x000fe80000000000 */
[----:B------:R-:W2:Y:S02]  /*3470*/  UTCATOMSWS.2CTA.FIND_AND_SET.ALIGN UP0, UR4, UR4 ;  /* 0x00000004000475e3 */ /* 0x000ea40008200800 */
[----:B--2---:R-:W-:Y:S01]  /*3480*/  MOV R11, UR4 ;  /* 0x00000004000b7c02 */ /* 0x004fe20008000f00 */
[----:B------:R-:W-:Y:S06]  /*3490*/  BRA.U UP0, `(.L_x_63) ;  /* 0x0000000100187547 */ /* 0x000fec000b800000 */
.L_x_64:
[----:B------:R-:W-:Y:S05]  /*34a0*/  NANOSLEEP 0x64 ;  /* 0x000000640000795d */ /* 0x000fea0003800000 */
[----:B------:R-:W-:-:S05]  /*34b0*/  UMOV UR4, 0x10 ;  /* 0x0000001000047882 */ /* 0x000fca0000000000 */
[----:B------:R-:W-:Y:S04]  /*34c0*/  DEPBAR.LE SB2, 0x36 ;  /* 0x0000ad800000791a */ /* 0x000fe80000000000 */
[----:B------:R-:W2:Y:S02]  /*34d0*/  UTCATOMSWS.2CTA.FIND_AND_SET.ALIGN UP0, UR4, UR4 ;  /* 0x00000004000475e3 */ /* 0x000ea40008200800 */
[----:B--2---:R-:W-:Y:S01]  /*34e0*/  MOV R11, UR4 ;  /* 0x00000004000b7c02 */ /* 0x004fe20008000f00 */
[----:B------:R-:W-:Y:S05]  /*34f0*/  BRA.U !UP0, `(.L_x_64) ;  /* 0xfffffffd08e87547 */ /* 0x000fea000b83ffff */
.L_x_63:
[----:B------:R-:W2:Y:S01]  /*3500*/  LDS R7, [UR5+0x10] ;  /* 0x00001005ff077984 */ /* 0x000ea20008000800 */
[----:B------:R-:W-:Y:S01]  /*3510*/  IMAD.U32 R5, RZ, RZ, UR6 ;  /* 0x00000006ff057e24 */ /* 0x000fe2000f8e00ff */
[----:B------:R-:W-:-:S03]  /*3520*/  MOV R4, UR69 ;  /* 0x0000004500047c02 */ /* 0x000fc60008000f00 */
[----:B------:R-:W-:Y:S01]  /*3530*/  VIADD R5, R5, 0x160 ;  /* 0x0000016005057836 */ /* 0x000fe20000000000 */
[----:B--2---:R-:W-:-:S04]  /*3540*/  SHF.L.U32 R7, R7, 0x1f, RZ ;  /* 0x0000001f07077819 */ /* 0x004fc800000006ff */
[----:B------:R-:W2:Y:S02]  /*3550*/  SYNCS.PHASECHK.TRANS64.TRYWAIT P0, [UR5+0x8], R7 ;  /* 0x00000807ff0075a7 */ /* 0x000ea40008001105 */
[----:B--2---:R-:W-:Y:S05]  /*3560*/  @P0 BRA `(.L_x_65) ;  /* 0x0000000000080947 */ /* 0x004fea0003800000 */
[----:B------:R-:W2:Y:S02]  /*3570*/  SYNCS.PHASECHK.TRANS64.TRYWAIT P0, [UR5+0x8], R7 ;  /* 0x00000807ff0075a7 */ /* 0x000ea40008001105 */
[----:B--2---:R-:W-:Y:S05]  /*3580*/  @!P0 BRA `(.L_x_66) ;  /* 0x00000064006c8947 */ /* 0x004fea0003800000 */
.L_x_65:
[----:B--2---:R-:W-:Y:S01]  /*3590*/  HFMA2 R0, -RZ, RZ, 0, 5.9604644775390625e-08 ;  /* 0x00000001ff007431 */ /* 0x004fe200000001ff */
[----:B------:R-:W-:Y:S01]  /*35a0*/  UPRMT UR4, UR69, 0x654, UR7 ;  /* 0x0000065445047896 */ /* 0x000fe20008000007 */
[----:B------:R-:W-:Y:S01]  /*35b0*/  IMAD.MOV.U32 R8, RZ, RZ, 0xffff ;  /* 0x0000ffffff087424 */ /* 0x000fe200078e00ff */
[----:B------:R-:W-:Y:S01]  /*35c0*/  PRMT R4, R4, 0x654, R5 ;  /* 0x0000065404047816 */ /* 0x000fe20000000005 */
[----:B------:R-:W-:Y:S02]  /*35d0*/  IMAD.MOV.U32 R6, RZ, RZ, 0x4 ;  /* 0x00000004ff067424 */ /* 0x000fe400078e00ff */
[----:B------:R-:W-:Y:S01]  /*35e0*/  IMAD.SHL.U32 R9, R11, 0x20, RZ ;  /* 0x000000200b097824 */ /* 0x000fe200078e00ff */
[----:B------:R-:W-:Y:S02]  /*35f0*/  MOV R5, UR4 ;  /* 0x0000000400057c02 */ /* 0x000fe40008000f00 */
[-C--:B------:R-:W-:Y:S01]  /*3600*/  SHF.L.U32 R8, R8, R11.reuse, RZ ;  /* 0x0000000b08087219 */ /* 0x080fe200000006ff */
[----:B------:R2:W-:Y:S01]  /*3610*/  SYNCS.ARRIVE.TRANS64.RED RZ, [UR4], R6 ;  /* 0x00000006ffff79a7 */ /* 0x0005e20008000404 */
[----:B------:R-:W-:Y:S01]  /*3620*/  SHF.L.U32 R7, R0, R11, RZ ;  /* 0x0000000b00077219 */ /* 0x000fe200000006ff */
[----:B------:R2:W-:Y:S04]  /*3630*/  STS [UR6+0x160], R9 ;  /* 0x00016009ff007988 */ /* 0x0005e80008000806 */
[----:B------:R2:W-:Y:S04]  /*3640*/  STAS [R4.64], R11 ;  /* 0x0000000b04007dbd */ /* 0x0005e8000c0008ff */
[----:B------:R2:W-:Y:S04]  /*3650*/  ATOMS.OR RZ, [UR5+0x14], R8 ;  /* 0x00001408ffff798c */ /* 0x0005e8000b000005 */
[----:B------:R2:W-:Y:S04]  /*3660*/  ATOMS.OR RZ, [UR5+0x18], R7 ;  /* 0x00001807ffff798c */ /* 0x0005e8000b000005 */
[----:B------:R2:W-:Y:S02]  /*3670*/  ATOMS.XOR RZ, [UR5+0x10], R0 ;  /* 0x00001000ffff798c */ /* 0x0005e4000b800005 */
.L_x_62:
[----:B-1----:R-:W-:Y:S05]  /*3680*/  BSYNC B0 ;  /* 0x0000000000007941 */ /* 0x002fea0003800000 */
.L_x_61:
[----:B------:R-:W-:Y:S05]  /*3690*/  BRA.U UP1, `(.L_x_67) ;  /* 0x00000001016c7547 */ /* 0x000fea000b800000 */
[----:B------:R-:W-:-:S03]  /*36a0*/  UMOV UR4, 0xffffffff ;  /* 0xffffffff00047882 */ /* 0x000fc60000000000 */
[----:B------:R-:W-:Y:S05]  /*36b0*/  BRA.DIV UR4, `(.L_x_68) ;  /* 0x0000006604387947 */ /* 0x000fea000b800000 */
[----:B------:R-:W-:-:S13]  /*36c0*/  ELECT P0, URZ, PT ;  /* 0x0000000000ff782f */ /* 0x000fda0003800000 */
.L_x_174:
[----:B------:R-:W-:Y:S05]  /*36d0*/  @!P0 BRA `(.L_x_67) ;  /* 0x00000000005c8947 */ /* 0x000fea0003800000 */
[----:B--2---:R-:W2:Y:S02]  /*36e0*/  LDS R5, [UR5+0x10] ;  /* 0x00001005ff057984 */ /* 0x004ea40008000800 */
[----:B--2---:R-:W-:-:S04]  /*36f0*/  SHF.L.U32 R5, R5, 0x1f, RZ ;  /* 0x0000001f05057819 */ /* 0x004fc800000006ff */
[----:B------:R-:W2:Y:S02]  /*3700*/  SYNCS.PHASECHK.TRANS64.TRYWAIT P0, [UR5+0x8], R5 ;  /* 0x00000805ff0075a7 */ /* 0x000ea40008001105 */
[----:B--2---:R-:W-:Y:S05]  /*3710*/  @P0 BRA `(.L_x_69) ;  /* 0x0000000000080947 */ /* 0x004fea0003800000 */
[----:B------:R-:W2:Y:S02]  /*3720*/  SYNCS.PHASECHK.TRANS64.TRYWAIT P0, [UR5+0x8], R5 ;  /* 0x00000805ff0075a7 */ /* 0x000ea40008001105 */
[----:B--2---:R-:W-:Y:S05]  /*3730*/  @!P0 BRA `(.L_x_70) ;  /* 0x00000064003c8947 */ /* 0x004fea0003800000 */
.L_x_69:
[----:B------:R-:W3:Y:S01]  /*3740*/  LDS R7, [UR6+0x160] ;  /* 0x00016006ff077984 */ /* 0x000ee20008000800 */
[----:B--2---:R-:W-:Y:S02]  /*3750*/  HFMA2 R0, -RZ, RZ, 0, 5.9604644775390625e-08 ;  /* 0x00000001ff007431 */ /* 0x004fe400000001ff */
[----:B------:R-:W-:Y:S01]  /*3760*/  IMAD.MOV.U32 R4, RZ, RZ, 0xffff ;  /* 0x0000ffffff047424 */ /* 0x000fe200078e00ff */
[----:B------:R-:W-:Y:S01]  /*3770*/  UPRMT UR4, UR69, 0x654, UR7 ;  /* 0x0000065445047896 */ /* 0x000fe20008000007 */
[----:B---3--:R-:W-:-:S03]  /*3780*/  IMAD.SHL.U32 R5, R7, 0x20, RZ ;  /* 0x0000002007057824 */ /* 0x008fc600078e00ff */
[-C--:B------:R-:W-:Y:S02]  /*3790*/  SHF.L.U32 R4, R4, R7.reuse, RZ ;  /* 0x0000000704047219 */ /* 0x080fe400000006ff */
[----:B------:R-:W-:Y:S01]  /*37a0*/  SHF.L.U32 R7, R0, R7, RZ ;  /* 0x0000000700077219 */ /* 0x000fe200000006ff */
[----:B------:R3:W-:Y:S04]  /*37b0*/  STS [UR6+0x160], R5 ;  /* 0x00016005ff007988 */ /* 0x0007e80008000806 */
[----:B------:R3:W-:Y:S04]  /*37c0*/  ATOMS.OR RZ, [UR5+0x14], R4 ;  /* 0x00001404ffff798c */ /* 0x0007e8000b000005 */
[----:B------:R3:W-:Y:S01]  /*37d0*/  ATOMS.OR RZ, [UR5+0x18], R7 ;  /* 0x00001807ffff798c */ /* 0x0007e2000b000005 */
[----:B------:R-:W-:Y:S03]  /*37e0*/  SYNCS.ARRIVE.TRANS64.RED.A1T0 RZ, [UR4], RZ ;  /* 0x000000ffffff79a7 */ /* 0x000fe60008100404 */
[----:B------:R3:W-:Y:S01]  /*37f0*/  ATOMS.XOR RZ, [UR5+0x10], R0 ;  /* 0x00001000ffff798c */ /* 0x0007e2000b800005 */
[----:B------:R-:W-:Y:S05]  /*3800*/  BRA `(.L_x_67) ;  /* 0x0000000000107947 */ /* 0x000fea0003800000 */
.L_x_60:
[----:B------:R-:W-:Y:S02]  /*3810*/  MOV R0, 0xffffffff ;  /* 0xffffffff00007802 */ /* 0x000fe40000000f00 */
[----:B------:R-:W-:-:S03]  /*3820*/  MOV R4, 0x3850 ;  /* 0x0000385000047802 */ /* 0x000fc60000000f00 */
[----:B------:R2:W-:Y:S04]  /*3830*/  STS [UR6+0x160], R0 ;  /* 0x00016000ff007988 */ /* 0x0005e80008000806 */
[----:B-12--5:R-:W-:Y:S05]  /*3840*/  CALL.REL.NOINC `($__internal_1_$__cuda_sm10x_tcgen05_guardrail_trap_phase_invalid_during_alloc) ;  /* 0x0000006c00107944 */ /* 0x026fea0003c00000 */
.L_x_67:
[----:B------:R-:W-:Y:S05]  /*3850*/  WARPSYNC.ALL ;  /* 0x0000000000007948 */ /* 0x000fea0003800000 */
[----:B------:R-:W4:Y:S01]  /*3860*/  S2UR UR4, SR_CgaCtaId ;  /* 0x00000000000479c3 */ /* 0x000f220000008800 */
[----:B------:R-:W-:Y:S01]  /*3870*/  UMOV UR41, 0x400 ;  /* 0x0000040000297882 */ /* 0x000fe20000000000 */
[----:B------:R-:W-:-:S06]  /*3880*/  NOP ;  /* 0x0000000000007918 */ /* 0x000fcc0000000000 */
[----:B------:R-:W-:Y:S06]  /*3890*/  BAR.ARV 0x6, 0xa0 ;  /* 0x0182800000007b1d */ /* 0x000fec0000002000 */
[----:B------:R-:W1:Y:S01]  /*38a0*/  LDCU UR6, c[0x0][0x38c] ;  /* 0x00007180ff0677ac */ /* 0x000e620008000800 */
[----:B------:R-:W-:Y:S01]  /*38b0*/  LOP3.LUT R3, R3, 0xffff, RZ, 0xc0, !PT ;  /* 0x0000ffff03037812 */ /* 0x000fe200078ec0ff */
[----:B--2---:R-:W-:Y:S01]  /*38c0*/  IMAD.MOV.U32 R9, RZ, RZ, 0x1 ;  /* 0x00000001ff097424 */ /* 0x004fe200078e00ff */
[----:B------:R-:W-:Y:S01]  /*38d0*/  LOP3.LUT R2, R2, 0xffff, RZ, 0xc0, !PT ;  /* 0x0000ffff02027812 */ /* 0x000fe200078ec0ff */
[----:B------:R-:W-:Y:S01]  /*38e0*/  IMAD.MOV.U32 R8, RZ, RZ, RZ ;  /* 0x000000ffff087224 */ /* 0x000fe200078e00ff */
[----:B------:R-:W-:Y:S01]  /*38f0*/  R2UR UR43, R3 ;  /* 0x00000000032b72ca */ /* 0x000fe200000e0000 */
[----:B------:R-:W-:Y:S01]  /*3900*/  UMOV UR47, URZ ;  /* 0x000000ff002f7c82 */ /* 0x000fe20008000000 */
[----:B------:R-:W-:-:S02]  /*3910*/  R2UR UR65, R2 ;  /* 0x00000000024172ca */ /* 0x000fc400000e0000 */
[----:B------:R-:W-:Y:S01]  /*3920*/  CS2R R2, SRZ ;  /* 0x0000000000027805 */ /* 0x000fe2000001ff00 */
[----:B------:R-:W-:Y:S01]  /*3930*/  UMOV UR38, URZ ;  /* 0x000000ff00267c82 */ /* 0x000fe20008000000 */
[----:B----4-:R-:W-:Y:S01]  /*3940*/  ULEA UR41, UR4, UR41, 0x18 ;  /* 0x0000002904297291 */ /* 0x010fe2000f8ec0ff */
[----:B------:R-:W-:Y:S01]  /*3950*/  UMOV UR37, URZ ;  /* 0x000000ff00257c82 */ /* 0x000fe20008000000 */
[----:B------:R-:W-:Y:S02]  /*3960*/  UISETP.NE.AND UP3, UPT, UR68, URZ, UPT ;  /* 0x000000ff4400728c */ /* 0x000fe4000bf65270 */
[----:B------:R-:W-:Y:S02]  /*3970*/  UIADD3 UR5, UPT, UPT, UR41, 0x8400, URZ ;  /* 0x0000840029057890 */ /* 0x000fe4000fffe0ff */
[----:B------:R-:W-:-:S03]  /*3980*/  UIADD3 UR4, UPT, UPT, UR41, 0x20400, URZ ;  /* 0x0002040029047890 */ /* 0x000fc6000fffe0ff */
[----:B---3--:R-:W2:Y:S01]  /*3990*/  LDS R0, [UR41+0x160] ;  /* 0x00016029ff007984 */ /* 0x008ea20008000800 */
[----:B-1----:R-:W-:Y:S02]  /*39a0*/  UIADD3 UR6, UPT, UPT, UR6, 0x3f, URZ ;  /* 0x0000003f06067890 */ /* 0x002fe4000fffe0ff */
[----:B------:R-:W-:Y:S02]  /*39b0*/  USHF.R.U32.HI UR5, URZ, 0x4, UR5 ;  /* 0x00000004ff057899 */ /* 0x000fe40008011605 */
[----:B------:R-:W-:Y:S02]  /*39c0*/  USHF.R.S32.HI UR64, URZ, 0x1f, UR6 ;  /* 0x0000001fff407899 */ /* 0x000fe40008011406 */
[----:B------:R-:W-:Y:S02]  /*39d0*/  USHF.R.U32.HI UR4, URZ, 0x4, UR4 ;  /* 0x00000004ff047899 */ /* 0x000fe40008011604 */
[----:B------:R-:W-:Y:S02]  /*39e0*/  ULEA.HI UR64, UR64, UR6, URZ, 0x6 ;  /* 0x0000000640407291 */ /* 0x000fe4000f8f30ff */
[----:B------:R-:W-:-:S02]  /*39f0*/  ULOP3.LUT UR5, UR5, 0x3fff, URZ, 0xc0, !UPT ;  /* 0x00003fff05057892 */ /* 0x000fc4000f8ec0ff */
[----:B------:R-:W-:Y:S02]  /*3a00*/  USHF.R.S32.HI UR64, URZ, 0x6, UR64 ;  /* 0x00000006ff407899 */ /* 0x000fe40008011440 */
[----:B------:R-:W-:Y:S02]  /*3a10*/  ULOP3.LUT UR45, UR4, 0x3fff, URZ, 0xc0, !UPT ;  /* 0x00003fff042d7892 */ /* 0x000fe4000f8ec0ff */
[----:B------:R-:W-:Y:S01]  /*3a20*/  UISETP.LT.AND UP0, UPT, UR64, 0x1, UPT ;  /* 0x000000014000788c */ /* 0x000fe2000bf01270 */
[----:B------:R-:W-:Y:S01]  /*3a30*/  UMOV UR62, 0x0 ;  /* 0x00000000003e7882 */ /* 0x000fe20000000000 */
        /* <DEDUP_REMOVED lines=9> */
[----:B------:R-:W-:-:S02]  /*3ad0*/  ULOP3.LUT UR44, UR5, 0x10000, URZ, 0xfc, !UPT ;  /* 0x00010000052c7892 */ /* 0x000fc4000f8efcff */
[----:B------:R-:W-:Y:S02]  /*3ae0*/  ULOP3.LUT UR45, UR45, 0x10000, URZ, 0xfc, !UPT ;  /* 0x000100002d2d7892 */ /* 0x000fe4000f8efcff */
[----:B------:R-:W-:Y:S01]  /*3af0*/  USEL UR66, UR64, 0x1, !UP0 ;  /* 0x0000000140427887 */ /* 0x000fe2000c000000 */
[----:B------:R-:W-:Y:S01]  /*3b00*/  UMOV UR52, 0x0 ;  /* 0x0000000000347882 */ /* 0x000fe20000000000 */
[----:B------:R-:W-:Y:S01]  /*3b10*/  UMOV UR53, 0x8200910 ;  /* 0x0820091000357882 */ /* 0x000fe20000000000 */
[----:B------:R-:W-:Y:S01]  /*3b20*/  UMOV UR50, 0x0 ;  /* 0x0000000000327882 */ /* 0x000fe20000000000 */
[----:B------:R-:W-:Y:S01]  /*3b30*/  UMOV UR51, 0x8200910 ;  /* 0x0820091000337882 */ /* 0x000fe20000000000 */
[----:B------:R-:W-:Y:S01]  /*3b40*/  UMOV UR48, 0x0 ;  /* 0x0000000000307882 */ /* 0x000fe20000000000 */
[----:B--2---:R-:W-:Y:S01]  /*3b50*/  R2UR UR67, R0 ;  /* 0x00000000004372ca */ /* 0x004fe200000e0000 */
[----:B------:R-:W-:-:S14]  /*3b60*/  UMOV UR49, 0x8200910 ;  /* 0x0820091000317882 */ /* 0x000fdc0000000000 */
.L_x_78:
[C---:B------:R-:W-:Y:S02]  /*3b70*/  LEA R0, R8.reuse, UR41, 0x3 ;  /* 0x0000002908007c11 */ /* 0x040fe4000f8e18ff */
[----:B------:R-:W-:Y:S02]  /*3b80*/  SHF.L.U32 R5, R3, 0x1f, RZ ;  /* 0x0000001f03057819 */ /* 0x000fe400000006ff */
[----:B------:R-:W-:Y:S02]  /*3b90*/  LEA R4, R8, UR41, 0x4 ;  /* 0x0000002908047c11 */ /* 0x000fe4000f8e20ff */
[----:B------:R-:W1:Y:S02]  /*3ba0*/  SYNCS.PHASECHK.TRANS64.TRYWAIT P0, [R0+URZ+0xb0], R5 ;  /* 0x0000b005000075a7 */ /* 0x000e6400080011ff */
[----:B-1-3--:R-:W-:Y:S05]  /*3bb0*/  @!P0 BRA `(.L_x_71) ;  /* 0x0000006000348947 */ /* 0x00afea0003800000 */
.L_x_175:
[----:B-1----:R-:W1:Y:S01]  /*3bc0*/  LDS.128 R4, [R4+0x140] ;  /* 0x0001400004047984 */ /* 0x002e620000000c00 */
[----:B------:R-:W-:Y:S02]  /*3bd0*/  VIADD R0, R0, 0xc0 ;  /* 0x000000c000007836 */ /* 0x000fe40000000000 */
[----:B------:R-:W-:Y:S01]  /*3be0*/  VIADD R8, R8, 0x1 ;  /* 0x0000000108087836 */ /* 0x000fe20000000000 */
[----:B------:R-:W-:Y:S01]  /*3bf0*/  @!PT LDS RZ, [RZ] ;  /* 0x00000000fffff984 */ /* 0x000fe20000000800 */
[----:B------:R-:W-:Y:S01]  /*3c00*/  @!PT LDS RZ, [RZ] ;  /* 0x00000000fffff984 */ /* 0x000fe20000000800 */
[----:B------:R-:W-:Y:S01]  /*3c10*/  @!PT LDS RZ, [RZ] ;  /* 0x00000000fffff984 */ /* 0x000fe20000000800 */
[----:B------:R-:W-:Y:S01]  /*3c20*/  @!PT LDS RZ, [RZ] ;  /* 0x00000000fffff984 */ /* 0x000fe20000000800 */
[----:B------:R2:W-:Y:S06]  /*3c30*/  MEMBAR.ALL.CTA ;  /* 0x0000000000007992 */ /* 0x0005ec0000008000 */
[----:B--2---:R-:W2:Y:S01]  /*3c40*/  FENCE.VIEW.ASYNC.S ;  /* 0x00000000000073c6 */ /* 0x004ea20000000000 */
[----:B------:R-:W-:-:S04]  /*3c50*/  PRMT R0, RZ, 0x654, R0 ;  /* 0x00000654ff007816 */ /* 0x000fc80000000000 */
[----:B--2---:R2:W-:Y:S01]  /*3c60*/  SYNCS.ARRIVE.TRANS64.RED.A1T0 RZ, [R0+URZ], RZ ;  /* 0x000000ff00ff79a7 */ /* 0x0045e200081004ff */
[----:B-1----:R-:W-:Y:S01]  /*3c70*/  LOP3.LUT P1, RZ, R6, 0x1, RZ, 0xc0, !PT ;  /* 0x0000000106ff7812 */ /* 0x002fe2000782c0ff */
[----:B--2---:R-:W-:-:S12]  /*3c80*/  BRA.U UP3, `(.L_x_72) ;  /* 0x0000000503587547 */ /* 0x004fd8000b800000 */
[----:B------:R-:W1:Y:S01]  /*3c90*/  LDCU UR4, c[0x0][0x38c] ;  /* 0x00007180ff0477ac */ /* 0x000e620008000800 */
[----:B------:R-:W-:Y:S02]  /*3ca0*/  PLOP3.LUT P2, PT, PT, PT, PT, 0x80, 0x8 ;  /* 0x000000000008781c */ /* 0x000fe40003f4f070 */
[----:B------:R-:W-:Y:S01]  /*3cb0*/  SHF.L.U32 R5, R9, 0x1f, RZ ;  /* 0x0000001f09057819 */ /* 0x000fe200000006ff */
[----:B------:R-:W-:Y:S02]  /*3cc0*/  ULEA UR46, UR47, UR41, 0x3 ;  /* 0x000000292f2e7291 */ /* 0x000fe4000f8e18ff */
[----:B------:R-:W-:Y:S02]  /*3cd0*/  ULEA UR36, UR47, UR67, 0x6 ;  /* 0x000000432f247291 */ /* 0x000fe4000f8e30ff */
[----:B-1----:R-:W-:-:S06]  /*3ce0*/  UISETP.GE.AND UP0, UPT, UR4, 0x1, UPT ;  /* 0x000000010400788c */ /* 0x002fcc000bf06270 */
[----:B------:R-:W-:-:S05]  /*3cf0*/  PLOP3.LUT P0, PT, PT, PT, UP0, 0x80, 0x8 ;  /* 0x000000000008781c */ /* 0x000fca0003f0f008 */
[----:B------:R-:W-:-:S08]  /*3d00*/  @UP0 ULEA UR4, UR38, UR41, 0x3 ;  /* 0x0000002926040291 */ /* 0x000fd0000f8e18ff */
[----:B------:R-:W-:-:S04]  /*3d10*/  @P0 SHF.L.U32 R0, R2, 0x1f, RZ ;  /* 0x0000001f02000819 */ /* 0x000fc800000006ff */
[----:B------:R1:W2:Y:S01]  /*3d20*/  @P0 SYNCS.PHASECHK.TRANS64.TRYWAIT P2, [UR4], R0 ;  /* 0x00000000ff0005a7 */ /* 0x0002a20008041104 */
[----:B------:R-:W3:Y:S02]  /*3d30*/  SYNCS.PHASECHK.TRANS64.TRYWAIT P0, [UR46+0xf0], R5 ;  /* 0x0000f005ff0075a7 */ /* 0x000ee4000800112e */
[----:B-123--:R-:W-:Y:S05]  /*3d40*/  @!P0 BRA `(.L_x_73) ;  /* 0x0000005c00e48947 */ /* 0x00efea0003800000 */
.L_x_177:
[----:B------:R-:W-:Y:S01]  /*3d50*/  UMOV UR42, UR37 ;  /* 0x00000025002a7c82 */ /* 0x000fe20008000000 */
[----:B------:R-:W-:Y:S05]  /*3d60*/  BRA.U !UP0, `(.L_x_74) ;  /* 0x0000000508107547 */ /* 0x000fea000b800000 */
[----:B------:R-:W-:Y:S02]  /*3d70*/  UIADD3 UR42, UPT, UPT, UR66, UR37, URZ ;  /* 0x00000025422a7290 */ /* 0x000fe4000fffe0ff */
[----:B------:R-:W-:Y:S01]  /*3d80*/  UPLOP3.LUT UP2, UPT, UPT, UPT, UPT, 0x40, 0x4 ;  /* 0x000000000004789c */ /* 0x000fe20003f4e870 */
[----:B------:R-:W-:Y:S01]  /*3d90*/  UMOV UR39, UR64 ;  /* 0x0000004000277c82 */ /* 0x000fe20008000000 */
[----:B------:R-:W-:-:S09]  /*3da0*/  UMOV UR5, UR38 ;  /* 0x0000002600057c82 */ /* 0x000fd20008000000 */
.L_x_77:
[----:B------:R-:W-:Y:S01]  /*3db0*/  ULEA UR7, UR5, UR41, 0x3 ;  /* 0x0000002905077291 */ /* 0x000fe2000f8e18ff */
[----:B--23--:R-:W-:Y:S11]  /*3dc0*/  @P2 BRA `(.L_x_75) ;  /* 0x00000000000c2947 */ /* 0x00cff60003800000 */
[----:B-1----:R-:W-:Y:S04]  /*3dd0*/  SHF.L.U32 R5, R2, 0x1f, RZ ;  /* 0x0000001f02057819 */ /* 0x002fe800000006ff */
[----:B------:R-:W1:Y:S02]  /*3de0*/  SYNCS.PHASECHK.TRANS64.TRYWAIT P0, [UR7], R5 ;  /* 0x00000005ff0075a7 */ /* 0x000e640008001107 */
[----:B-1----:R-:W-:Y:S05]  /*3df0*/  @!P0 BRA `(.L_x_76) ;  /* 0x0000005c00d08947 */ /* 0x002fea0003800000 */
.L_x_75:
[----:B------:R-:W-:Y:S01]  /*3e00*/  UISETP.NE.AND UP0, UPT, UR39, 0x1, UPT ;  /* 0x000000012700788c */ /* 0x000fe2000bf05270 */
[----:B------:R-:W-:Y:S01]  /*3e10*/  PLOP3.LUT P2, PT, PT, PT, PT, 0x80, 0x8 ;  /* 0x000000000008781c */ /* 0x000fe20003f4f070 */
[----:B------:R-:W-:Y:S02]  /*3e20*/  UIADD3 UR4, UPT, UPT, UR5, 0x1, URZ ;  /* 0x0000000105047890 */ /* 0x000fe4000fffe0ff */
[----:B------:R-:W-:Y:S02]  /*3e30*/  UIADD3 UR40, UPT, UPT, UR7, 0x30, URZ ;  /* 0x0000003007287890 */ /* 0x000fe4000fffe0ff */
[----:B------:R-:W-:Y:S01]  /*3e40*/  UISETP.NE.AND UP1, UPT, UR4, 0x6, UPT ;  /* 0x000000060400788c */ /* 0x000fe2000bf25270 */
[----:B------:R-:W-:Y:S01]  /*3e50*/  PLOP3.LUT P0, PT, PT, PT, UP0, 0x80, 0x8 ;  /* 0x000000000008781c */ /* 0x000fe20003f0f008 */
[----:B------:R-:W-:Y:S02]  /*3e60*/  UIADD3 UR37, UPT, UPT, UR37, 0x1, URZ ;  /* 0x0000000125257890 */ /* 0x000fe4000fffe0ff */
[----:B------:R-:W-:Y:S02]  /*3e70*/  USEL UR6, URZ, 0x1, UP1 ;  /* 0x00000001ff067887 */ /* 0x000fe40008800000 */
[----:B------:R-:W-:Y:S02]  /*3e80*/  USEL UR38, UR4, URZ, UP1 ;  /* 0x000000ff04267287 */ /* 0x000fe40008800000 */
[----:B------:R-:W-:Y:S02]  /*3e90*/  UIADD3 UR39, UPT, UPT, UR39, -0x1, URZ ;  /* 0xffffffff27277890 */ /* 0x000fe4000fffe0ff */
[----:B------:R-:W-:Y:S01]  /*3ea0*/  @UP0 ULEA UR4, UR38, UR41, 0x3 ;  /* 0x0000002926040291 */ /* 0x000fe2000f8e18ff */
[----:B------:R-:W-:Y:S01]  /*3eb0*/  LOP3.LUT R2, R2, UR6, RZ, 0x3c, !PT ;  /* 0x0000000602027c12 */ /* 0x000fe2000f8e3cff */
[----:B------:R-:W-:Y:S02]  /*3ec0*/  ULEA UR6, UR5, UR45, 0xa ;  /* 0x0000002d05067291 */ /* 0x000fe4000f8e50ff */
[----:B------:R-:W-:Y:S01]  /*3ed0*/  UISETP.NE.AND UP0, UPT, UR37, UR42, UPT ;  /* 0x0000002a2500728c */ /* 0x000fe2000bf05270 */
[----:B-1----:R-:W-:Y:S01]  /*3ee0*/  @P0 SHF.L.U32 R0, R2, 0x1f, RZ ;  /* 0x0000001f02000819 */ /* 0x002fe200000006ff */
[----:B------:R-:W-:Y:S02]  /*3ef0*/  UIADD3 UR34, UPT, UPT, UR6, 0x2, URZ ;  /* 0x0000000206227890 */ /* 0x000fe4000fffe0ff */
[----:B------:R-:W-:Y:S01]  /*3f00*/  UIADD3 UR30, UPT, UPT, UR6, 0x4, URZ ;  /* 0x00000004061e7890 */ /* 0x000fe2000fffe0ff */
[----:B------:R2:W3:Y:S01]  /*3f10*/  @P0 SYNCS.PHASECHK.TRANS64.TRYWAIT P2, [UR4], R0 ;  /* 0x00000000ff0005a7 */ /* 0x0004e20008041104 */
[----:B------:R-:W-:Y:S02]  /*3f20*/  ULEA UR4, UR5, UR44, 0xa ;  /* 0x0000002c05047291 */ /* 0x000fe4000f8e50ff */
[----:B------:R-:W-:Y:S02]  /*3f30*/  UIADD3 UR26, UPT, UPT, UR6, 0x6, URZ ;  /* 0x00000006061a7890 */ /* 0x000fe4000fffe0ff */
        /* <DEDUP_REMOVED lines=10> */
[----:B------:R-:W-:Y:S01]  /*3fe0*/  UIADD3 UR8, UPT, UPT, UR4, 0x206, URZ ;  /* 0x0000020604087890 */ /* 0x000fe2000fffe0ff */
[----:B------:R-:W-:Y:S01]  /*3ff0*/  UMOV UR7, 0x40004040 ;  /* 0x4000404000077882 */ /* 0x000fe20000000000 */
[----:B------:R-:W-:Y:S01]  /*4000*/  UMOV UR5, 0x40004040 ;  /* 0x4000404000057882 */ /* 0x000fe20000000000 */
[----:B------:R-:W-:Y:S01]  /*4010*/  UMOV UR35, 0x40004040 ;  /* 0x4000404000237882 */ /* 0x000fe20000000000 */
[----:B------:R1:W-:Y:S01]  /*4020*/  UTCHMMA.2CTA gdesc[UR4], gdesc[UR6], tmem[UR36], tmem[UR62], idesc[UR63], UP2 ;  /* 0x00ff3e06040075ea */ /* 0x0003e20009200024 */
[----:B------:R-:W-:Y:S01]  /*4030*/  UPLOP3.LUT UP2, UPT, UPT, UPT, UPT, 0x80, 0x8 ;  /* 0x000000000008789c */ /* 0x000fe20003f4f070 */
[----:B------:R-:W-:Y:S01]  /*4040*/  UMOV UR33, 0x40004040 ;  /* 0x4000404000217882 */ /* 0x000fe20000000000 */
[----:B------:R-:W-:Y:S01]  /*4050*/  UMOV UR31, 0x40004040 ;  /* 0x40004040001f7882 */ /* 0x000fe20000000000 */
[----:B------:R2:W-:Y:S01]  /*4060*/  UTCHMMA.2CTA gdesc[UR32], gdesc[UR34], tmem[UR36], tmem[UR60], idesc[UR61], UPT ;  /* 0x00ff3c22200075ea */ /* 0x0005e2000ba00024 */
        /* <DEDUP_REMOVED lines=14> */
[----:B------:R-:W-:Y:S01]  /*4150*/  UMOV UR9, 0x40004040 ;  /* 0x4000404000097882 */ /* 0x000fe20000000000 */
[----:B------:R2:W-:Y:S01]  /*4160*/  UTCHMMA.2CTA gdesc[UR12], gdesc[UR14], tmem[UR36], tmem[UR50], idesc[UR51], UPT ;  /* 0x00ff320e0c0075ea */ /* 0x0005e2000ba00024 */
[----:B------:R2:W-:Y:S01]  /*4170*/  UTCHMMA.2CTA gdesc[UR8], gdesc[UR10], tmem[UR36], tmem[UR48], idesc[UR49], UPT ;  /* 0x00ff300a080075ea */ /* 0x0005e2000ba00024 */
[----:B------:R2:W-:Y:S01]  /*4180*/  UTCBAR.2CTA.MULTICAST [UR40], URZ, UR43 ;  /* 0x000000ff280073e9 */ /* 0x0005e2000820082b */
[----:B-1----:R-:W-:Y:S01]  /*4190*/  UMOV UR5, UR38 ;  /* 0x0000002600057c82 */ /* 0x002fe20008000000 */
[----:B------:R-:W-:Y:S05]  /*41a0*/  BRA.U UP0, `(.L_x_77) ;  /* 0xfffffffd00007547 */ /* 0x000fea000b83ffff */
.L_x_74:
[----:B------:R-:W-:Y:S01]  /*41b0*/  UIADD3 UR4, UPT, UPT, UR46, 0xd0, URZ ;  /* 0x000000d02e047890 */ /* 0x000fe2000fffe0ff */
[----:B------:R-:W-:-:S08]  /*41c0*/  UMOV UR37, UR42 ;  /* 0x0000002a00257c82 */ /* 0x000fd00008000000 */
[----:B------:R4:W-:Y:S01]  /*41d0*/  UTCBAR.2CTA.MULTICAST [UR4], URZ, UR65 ;  /* 0x000000ff040073e9 */ /* 0x0009e20008200841 */
[----:B------:R-:W-:Y:S02]  /*41e0*/  NOP ;  /* 0x0000000000007918 */ /* 0x000fe40000000000 */
.L_x_72:
[----:B----4-:R-:W-:Y:S01]  /*41f0*/  UIADD3 UR4, UPT, UPT, UR47, 0x1, URZ ;  /* 0x000000012f047890 */ /* 0x010fe2000fffe0ff */
[----:B------:R-:W-:-:S03]  /*4200*/  ISETP.NE.AND P0, PT, R8, 0x2, PT ;  /* 0x000000020800780c */ /* 0x000fc60003f05270 */
[----:B------:R-:W-:Y:S01]  /*4210*/  UISETP.NE.AND UP0, UPT, UR4, 0x4, UPT ;  /* 0x000000040400788c */ /* 0x000fe2000bf05270 */
[----:B-12---:R-:W-:Y:S02]  /*4220*/  SEL R0, RZ, 0x1, P0 ;  /* 0x00000001ff007807 */ /* 0x006fe40000000000 */
[----:B------:R-:W-:Y:S01]  /*4230*/  SEL R8, R8, RZ, P0 ;  /* 0x000000ff08087207 */ /* 0x000fe20000000000 */
[----:B------:R-:W-:Y:S01]  /*4240*/  USEL UR5, URZ, 0x1, UP0 ;  /* 0x00000001ff057887 */ /* 0x000fe20008000000 */
[----:B------:R-:W-:Y:S01]  /*4250*/  LOP3.LUT R3, R3, R0, RZ, 0x3c, !PT ;  /* 0x0000000003037212 */ /* 0x000fe200078e3cff */
[----:B------:R-:W-:-:S04]  /*4260*/  USEL UR47, UR4, URZ, UP0 ;  /* 0x000000ff042f7287 */ /* 0x000fc80008000000 */
[----:B------:R-:W-:Y:S01]  /*4270*/  LOP3.LUT R9, R9, UR5, RZ, 0x3c, !PT ;  /* 0x0000000509097c12 */ /* 0x000fe2000f8e3cff */
[----:B------:R-:W-:Y:S07]  /*4280*/  @P1 BRA `(.L_x_78) ;  /* 0xfffffff800381947 */ /* 0x000fee000383ffff */
[----:B------:R-:W1:Y:S01]  /*4290*/  S2UR UR8, SR_CgaCtaId ;  /* 0x00000000000879c3 */ /* 0x000e620000008800 */
[----:B------:R-:W-:Y:S01]  /*42a0*/  ELECT P0, URZ, PT ;  /* 0x0000000000ff782f */ /* 0x000fe20003800000 */
[----:B------:R-:W-:Y:S01]  /*42b0*/  HFMA2 R0, -RZ, RZ, 0, 5.9604644775390625e-08 ;  /* 0x00000001ff007431 */ /* 0x000fe200000001ff */
[----:B------:R-:W-:-:S05]  /*42c0*/  UMOV UR4, 0x40 ;  /* 0x0000004000047882 */ /* 0x000fca0000000000 */
[----:B------:R-:W-:Y:S01]  /*42d0*/  UVIRTCOUNT.DEALLOC.SMPOOL 0x80 ;  /* 0x000000800000784c */ /* 0x000fe20000000000 */
[----:B------:R-:W-:Y:S02]  /*42e0*/  UISETP.NE.AND UP1, UPT, UR68, URZ, UPT ;  /* 0x000000ff4400728c */ /* 0x000fe4000bf25270 */
[----:B-1----:R-:W-:-:S09]  /*42f0*/  ULEA UR8, UR8, UR4, 0x18 ;  /* 0x0000000408087291 */ /* 0x002fd2000f8ec0ff */
[----:B------:R1:W-:Y:S01]  /*4300*/  @P0 STS.U8 [UR8+0x1c], R0 ;  /* 0x00001c00ff000988 */ /* 0x0003e20008000008 */
[----:B------:R-:W-:Y:S05]  /*4310*/  BRA.U UP1, `(.L_x_79) ;  /* 0x0000000101a07547 */ /* 0x000fea000b800000 */
[----:B------:R-:W-:Y:S01]  /*4320*/  UIADD3 UR7, UPT, UPT, UR41, 0xf0, URZ ;  /* 0x000000f029077890 */ /* 0x000fe2000fffe0ff */
[----:B------:R-:W-:-:S03]  /*4330*/  SHF.L.U32 R3, R9, 0x1f, RZ ;  /* 0x0000001f09037819 */ /* 0x000fc600000006ff */
[----:B------:R-:W-:-:S09]  /*4340*/  ULEA UR4, UR47, UR7, 0x3 ;  /* 0x000000072f047291 */ /* 0x000fd2000f8e18ff */
[----:B------:R-:W2:Y:S02]  /*4350*/  SYNCS.PHASECHK.TRANS64.TRYWAIT P0, [UR4], R3 ;  /* 0x00000003ff0075a7 */ /* 0x000ea40008001104 */
[----:B--2---:R-:W-:Y:S05]  /*4360*/  @!P0 BRA `(.L_x_80) ;  /* 0x00000058008c8947 */ /* 0x004fea0003800000 */
.L_x_180:
        /* <DEDUP_REMOVED lines=9> */
.L_x_182:
        /* <DEDUP_REMOVED lines=9> */
.L_x_184:
[----:B------:R-:W-:-:S04]  /*4490*/  UIADD3 UR4, UPT, UPT, UR4, 0x1, URZ ;  /* 0x0000000104047890 */ /* 0x000fc8000fffe0ff */
[----:B------:R-:W-:-:S04]  /*44a0*/  UISETP.NE.AND UP0, UPT, UR4, 0x4, UPT ;  /* 0x000000040400788c */ /* 0x000fc8000bf05270 */
[----:B------:R-:W-:Y:S02]  /*44b0*/  USEL UR5, URZ, 0x1, UP0 ;  /* 0x00000001ff057887 */ /* 0x000fe40008000000 */
[----:B------:R-:W-:-:S04]  /*44c0*/  USEL UR4, UR4, URZ, UP0 ;  /* 0x000000ff04047287 */ /* 0x000fc80008000000 */
[----:B------:R-:W-:Y:S01]  /*44d0*/  ULEA UR4, UR4, UR7, 0x3 ;  /* 0x0000000704047291 */ /* 0x000fe2000f8e18ff */
[----:B-1----:R-:W-:-:S04]  /*44e0*/  LOP3.LUT R3, R2, UR5, RZ, 0x3c, !PT ;  /* 0x0000000502037c12 */ /* 0x002fc8000f8e3cff */
[----:B------:R-:W-:Y:S01]  /*44f0*/  SHF.L.U32 R3, R3, 0x1f, RZ ;  /* 0x0000001f03037819 */ /* 0x000fe200000006ff */
[----:B------:R-:W-:-:S04]  /*4500*/  IMAD.U32 R0, RZ, RZ, UR4 ;  /* 0x00000004ff007e24 */ /* 0x000fc8000f8e00ff */
[----:B------:R1:W2:Y:S03]  /*4510*/  SYNCS.PHASECHK.TRANS64.TRYWAIT P0, [R0+URZ], R3 ;  /* 0x00000003000075a7 */ /* 0x0002a600080011ff */
[----:B--2---:R-:W-:Y:S05]  /*4520*/  @!P0 NANOSLEEP.SYNCS 0x989680 ;  /* 0x009896800000895d */ /* 0x004fea0003900000 */
[----:B------:R-:W2:Y:S02]  /*4530*/  @!P0 SYNCS.PHASECHK.TRANS64 P0, [R0+URZ], R3 ;  /* 0x00000003000085a7 */ /* 0x000ea400080010ff */
[----:B--2---:R-:W-:Y:S05]  /*4540*/  @P0 BRA `(.L_x_83) ;  /* 0x0000000000200947 */ /* 0x004fea0003800000 */
.L_x_84:
[----:B--2---:R2:W4:Y:S02]  /*4550*/  SYNCS.PHASECHK.TRANS64.TRYWAIT P0, [R0+URZ], R3 ;  /* 0x00000003000075a7 */ /* 0x00452400080011ff */
[----:B----4-:R-:W-:Y:S05]  /*4560*/  @!P0 NANOSLEEP.SYNCS 0x989680 ;  /* 0x009896800000895d */ /* 0x010fea0003900000 */
[----:B------:R-:W4:Y:S02]  /*4570*/  @!P0 SYNCS.PHASECHK.TRANS64 P0, [R0+URZ], R3 ;  /* 0x00000003000085a7 */ /* 0x000f2400080010ff */
[----:B----4-:R-:W-:Y:S05]  /*4580*/  @!P0 BRA `(.L_x_84) ;  /* 0xfffffffc00f08947 */ /* 0x010fea000383ffff */
[----:B------:R-:W-:Y:S05]  /*4590*/  BRA `(.L_x_83) ;  /* 0x00000000000c7947 */ /* 0x000fea0003800000 */
.L_x_79:
[----:B------:R-:W-:-:S04]  /*45a0*/  UIADD3 UR4, UPT, UPT, UR41, 0x130, URZ ;  /* 0x0000013029047890 */ /* 0x000fc8000fffe0ff */
[----:B------:R-:W-:-:S09]  /*45b0*/  UPRMT UR4, UR69, 0x654, UR4 ;  /* 0x0000065445047896 */ /* 0x000fd20008000004 */
[----:B------:R-:W-:Y:S03]  /*45c0*/  SYNCS.ARRIVE.TRANS64.RED.A1T0 RZ, [UR4], RZ ;  /* 0x000000ffffff79a7 */ /* 0x000fe60008100404 */
.L_x_83:
[----:B-12---:R-:W-:Y:S01]  /*45d0*/  SHF.L.U32 R3, RZ, 0x1f, RZ ;  /* 0x0000001fff037819 */ /* 0x006fe200000006ff */
[----:B------:R-:W-:Y:S01]  /*45e0*/  UIADD3 UR4, UPT, UPT, UR41, 0x130, URZ ;  /* 0x0000013029047890 */ /* 0x000fe2000fffe0ff */
[----:B------:R-:W-:Y:S02]  /*45f0*/  PLOP3.LUT P0, PT, PT, PT, UP1, 0x80, 0x8 ;  /* 0x000000000008781c */ /* 0x000fe40003f0f018 */
[----:B------:R-:W1:Y:S02]  /*4600*/  SYNCS.PHASECHK.TRANS64.TRYWAIT P1, [UR41+0x130], R3 ;  /* 0x00013003ff0075a7 */ /* 0x000e640008021129 */
[----:B-1----:R-:W-:Y:S09]  /*4610*/  @!P1 BRA `(.L_x_85) ;  /* 0x0000005800289947 */ /* 0x002ff20003800000 */
.L_x_186:
[----:B------:R-:W-:Y:S01]  /*4620*/  @!UP1 UPRMT UR4, UR69, 0x654, UR4 ;  /* 0x0000065445049896 */ /* 0x000fe20008000004 */
[----:B------:R-:W-:Y:S01]  /*4630*/  UMOV UR5, 0xffff ;  /* 0x0000ffff00057882 */ /* 0x000fe20000000000 */
[----:B------:R-:W-:-:S07]  /*4640*/  UMOV UR6, 0x1 ;  /* 0x0000000100067882 */ /* 0x000fce0000000000 */
[----:B------:R-:W-:Y:S01]  /*4650*/  @!P0 SYNCS.ARRIVE.TRANS64.RED.A1T0 RZ, [UR4], RZ ;  /* 0x000000ffffff89a7 */ /* 0x000fe20008100404 */
[----:B------:R-:W-:Y:S01]  /*4660*/  NOP ;  /* 0x0000000000007918 */ /* 0x000fe20000000000 */
[----:B-1----:R-:W1:Y:S01]  /*4670*/  LDS R0, [UR8+0x14] ;  /* 0x00001408ff007984 */ /* 0x002e620008000800 */
[----:B------:R-:W-:-:S04]  /*4680*/  ULOP3.LUT UR4, UR67, 0xffff, URZ, 0xc0, !UPT ;  /* 0x0000ffff43047892 */ /* 0x000fc8000f8ec0ff */
[----:B------:R-:W-:-:S04]  /*4690*/  USHF.R.U32.HI UR4, URZ, 0x5, UR4 ;  /* 0x00000005ff047899 */ /* 0x000fc80008011604 */
[----:B------:R-:W-:Y:S02]  /*46a0*/  USHF.L.U32 UR5, UR5, UR4, URZ ;  /* 0x0000000405057299 */ /* 0x000fe400080006ff */
[----:B------:R-:W-:-:S04]  /*46b0*/  USHF.L.U32 UR4, UR6, UR4, URZ ;  /* 0x0000000406047299 */ /* 0x000fc800080006ff */
[----:B-1----:R-:W-:-:S04]  /*46c0*/  LOP3.LUT R0, R0, UR5, RZ, 0xc0, !PT ;  /* 0x0000000500007c12 */ /* 0x002fc8000f8ec0ff */
[----:B------:R-:W-:-:S13]  /*46d0*/  ISETP.NE.AND P0, PT, R0, UR5, PT ;  /* 0x0000000500007c0c */ /* 0x000fda000bf05270 */
[----:B------:R-:W-:Y:S05]  /*46e0*/  @P0 BRA `(.L_x_86) ;  /* 0x0000000000580947 */ /* 0x000fea0003800000 */
[----:B------:R-:W1:Y:S02]  /*46f0*/  LDS R0, [UR8+0x18] ;  /* 0x00001808ff007984 */ /* 0x000e640008000800 */
[----:B-1----:R-:W-:-:S04]  /*4700*/  LOP3.LUT R0, R0, UR4, RZ, 0xc0, !PT ;  /* 0x0000000400007c12 */ /* 0x002fc8000f8ec0ff */
[----:B------:R-:W-:-:S13]  /*4710*/  ISETP.NE.AND P0, PT, R0, UR4, PT ;  /* 0x0000000400007c0c */ /* 0x000fda000bf05270 */
[----:B------:R-:W-:Y:S05]  /*4720*/  @P0 BRA `(.L_x_87) ;  /* 0x00000000003c0947 */ /* 0x000fea0003800000 */
[----:B------:R-:W1:Y:S01]  /*4730*/  S2R R2, SR_LANEID ;  /* 0x0000000000027919 */ /* 0x000e620000000000 */
[----:B------:R-:W-:Y:S01]  /*4740*/  ULOP3.LUT UR5, URZ, UR5, URZ, 0x33, !UPT ;  /* 0x00000005ff057292 */ /* 0x000fe2000f8e33ff */
[----:B------:R-:W-:Y:S01]  /*4750*/  LOP3.LUT R4, RZ, UR4, RZ, 0x33, !PT ;  /* 0x00000004ff047c12 */ /* 0x000fe2000f8e33ff */
[----:B------:R-:W-:Y:S02]  /*4760*/  VOTEU.ANY UR4, UPT, PT ;  /* 0x0000000000047886 */ /* 0x000fe400038e0100 */
[----:B------:R-:W-:Y:S01]  /*4770*/  UFLO.U32 UR4, UR4 ;  /* 0x00000004000472bd */ /* 0x000fe200080e0000 */
[----:B------:R-:W2:Y:S01]  /*4780*/  REDUX UR6, R4 ;  /* 0x00000000040673c4 */ /* 0x000ea20000000000 */
[----:B------:R-:W-:-:S06]  /*4790*/  IMAD.U32 R0, RZ, RZ, UR5 ;  /* 0x00000005ff007e24 */ /* 0x000fcc000f8e00ff */
[----:B------:R4:W-:Y:S01]  /*47a0*/  UTCATOMSWS.AND URZ, UR5 ;  /* 0x0000000500ff79e3 */ /* 0x0009e20008000000 */
[----:B------:R-:W3:Y:S01]  /*47b0*/  REDUX UR7, R0 ;  /* 0x00000000000773c4 */ /* 0x000ee20000000000 */
[----:B-1----:R-:W-:Y:S01]  /*47c0*/  ISETP.EQ.U32.AND P0, PT, R2, UR4, PT ;  /* 0x0000000402007c0c */ /* 0x002fe2000bf02070 */
[----:B--2---:R-:W-:Y:S01]  /*47d0*/  IMAD.U32 R2, RZ, RZ, UR6 ;  /* 0x00000006ff027e24 */ /* 0x004fe2000f8e00ff */
[----:B---3--:R-:W-:-:S11]  /*47e0*/  MOV R3, UR7 ;  /* 0x0000000700037c02 */ /* 0x008fd60008000f00 */
[----:B------:R4:W-:Y:S04]  /*47f0*/  @P0 ATOMS.AND RZ, [UR8+0x14], R3 ;  /* 0x00001403ffff098c */ /* 0x0009e8000a800008 */
[----:B------:R4:W-:Y:S01]  /*4800*/  @P0 ATOMS.AND RZ, [UR8+0x18], R2 ;  /* 0x00001802ffff098c */ /* 0x0009e2000a800008 */
[----:B------:R-:W-:Y:S05]  /*4810*/  BRA `(.L_x_88) ;  /* 0x0000000000147947 */ /* 0x000fea0003800000 */
.L_x_87:
[----:B------:R-:W-:Y:S02]  /*4820*/  MOV R2, 0x4840 ;  /* 0x0000484000027802 */ /* 0x000fe40000000f00 */
[----:B---3-5:R-:W-:Y:S05]  /*4830*/  CALL.REL.NOINC `($__internal_0_$__cuda_sm10x_tcgen05_guardrail_trap_col_being_dealloced_not_returned_by_alloc) ;  /* 0x0000005c00087944 */ /* 0x028fea0003c00000 */
[----:B------:R-:W-:Y:S05]  /*4840*/  BRA `(.L_x_88) ;  /* 0x0000000000087947 */ /* 0x000fea0003800000 */
.L_x_86:
[----:B------:R-:W-:Y:S02]  /*4850*/  MOV R2, 0x4870 ;  /* 0x0000487000027802 */ /* 0x000fe40000000f00 */
[----:B---3-5:R-:W-:Y:S05]  /*4860*/  CALL.REL.NOINC `($__internal_2_$__cuda_sm10x_tcgen05_guardrail_trap_unallocated_columns_being_dealloced) ;  /* 0x0000005c00147944 */ /* 0x028fea0003c00000 */
.L_x_88:
[----:B------:R-:W-:Y:S01]  /*4870*/  NOP ;  /* 0x0000000000007918 */ /* 0x000fe20000000000 */
[----:B----4-:R-:W-:Y:S05]  /*4880*/  EXIT ;  /* 0x000000000000794d */ /* 0x010fea0003800000 */
.L_x_59:
[----:B------:R-:W-:-:S09]  /*4890*/  UISETP.NE.OR UP0, UPT, UR18, 0x3, !UP4 ;  /* 0x000000031200788c */ /* 0x000fd2000e705670 */
[----:B------:R-:W-:Y:S05]  /*48a0*/  BRA.U UP0, `(.L_x_89) ;  /* 0x0000001100e87547 */ /* 0x000fea000b800000 */
[----:B------:R-:W2:Y:S01]  /*48b0*/  LDCU.64 UR4, c[0x0][0x888] ;  /* 0x00011100ff0477ac */ /* 0x000ea20008000a00 */
[----:B------:R-:W3:Y:S01]  /*48c0*/  LDC.64 R12, c[0x0][0x348] ;  /* 0x0000d200ff0c7b82 */ /* 0x000ee20000000a00 */
[----:B------:R-:W-:Y:S02]  /*48d0*/  HFMA2 R9, -RZ, RZ, 0, 0 ;  /* 0x00000000ff097431 */ /* 0x000fe400000001ff */
[----:B------:R-:W-:Y:S01]  /*48e0*/  IMAD.MOV.U32 R11, RZ, RZ, 0x1 ;  /* 0x00000001ff0b7424 */ /* 0x000fe200078e00ff */
[----:B------:R-:W4:Y:S01]  /*48f0*/  LDCU UR38, c[0x0][0x370] ;  /* 0x00006e00ff2677ac */ /* 0x000f220008000800 */
[----:B------:R-:W-:Y:S01]  /*4900*/  IMAD.MOV.U32 R10, RZ, RZ, RZ ;  /* 0x000000ffff0a7224 */ /* 0x000fe200078e00ff */
[----:B------:R-:W-:Y:S01]  /*4910*/  MOV R3, 0x2000 ;  /* 0x0000200000037802 */ /* 0x000fe20000000f00 */
[----:B------:R-:W4:Y:S01]  /*4920*/  LDCU.128 UR48, c[0x0][0xb10] ;  /* 0x00016200ff3077ac */ /* 0x000f220008000c00 */
[----:B------:R-:W1:Y:S01]  /*4930*/  LDCU UR37, c[0x0][0x374] ;  /* 0x00006e80ff2577ac */ /* 0x000e620008000800 */
[----:B------:R-:W1:Y:S01]  /*4940*/  LDCU.64 UR30, c[0x0][0x890] ;  /* 0x00011200ff1e77ac */ /* 0x000e620008000a00 */
[----:B--2---:R-:W-:Y:S01]  /*4950*/  UISETP.NE.U32.AND UP0, UPT, UR4, URZ, UPT ;  /* 0x000000ff0400728c */ /* 0x004fe2000bf05070 */
[----:B------:R-:W2:Y:S01]  /*4960*/  LDCU UR15, c[0x0][0xb0c] ;  /* 0x00016180ff0f77ac */ /* 0x000ea20008000800 */
[----:B------:R-:W3:Y:S01]  /*4970*/  LDCU UR54, c[0x0][0xb20] ;  /* 0x00016400ff3677ac */ /* 0x000ee20008000800 */
[----:B------:R-:W3:Y:S01]  /*4980*/  LDCU UR4, c[0x0][0xb30] ;  /* 0x00016600ff0477ac */ /* 0x000ee20008000800 */
[----:B------:R-:W-:Y:S01]  /*4990*/  UMOV UR21, 0x400 ;  /* 0x0000040000157882 */ /* 0x000fe20000000000 */
[----:B----4-:R-:W-:-:S02]  /*49a0*/  UIMAD.WIDE.U32 UR6, UR38, UR48, URZ ;  /* 0x00000030260672a5 */ /* 0x010fc4000f8e00ff */
[----:B-1----:R-:W-:Y:S02]  /*49b0*/  UIMAD.WIDE.U32 UR8, UR37, UR51, URZ ;  /* 0x00000033250872a5 */ /* 0x002fe4000f8e00ff */
[----:B------:R-:W-:Y:S02]  /*49c0*/  ULEA UR21, UR47, UR21, 0x18 ;  /* 0x000000152f157291 */ /* 0x000fe4000f8ec0ff */
[----:B------:R-:W-:Y:S02]  /*49d0*/  UISETP.NE.AND.EX UP6, UPT, UR5, URZ, UPT, UP0 ;  /* 0x000000ff0500728c */ /* 0x000fe4000bfc5300 */
[----:B------:R-:W-:Y:S02]  /*49e0*/  UISETP.NE.AND UP0, UPT, UR45, 0x1, UPT ;  /* 0x000000012d00788c */ /* 0x000fe4000bf05270 */
[----:B------:R-:W-:Y:S02]  /*49f0*/  UISETP.NE.U32.AND UP0, UPT, UR30, URZ, UPT ;  /* 0x000000ff1e00728c */ /* 0x000fe4000bf05070 */
[----:B------:R-:W-:Y:S01]  /*4a00*/  UIADD3 UR39, UPT, UPT, UR21, 0x78, URZ ;  /* 0x0000007815277890 */ /* 0x000fe2000fffe0ff */
[----:B------:R-:W-:Y:S01]  /*4a10*/  UMOV UR6, UR7 ;  /* 0x0000000700067c82 */ /* 0x000fe20008000000 */
[----:B------:R-:W-:Y:S01]  /*4a20*/  UMOV UR46, UR9 ;  /* 0x00000009002e7c82 */ /* 0x000fe20008000000 */
[----:B------:R-:W-:-:S02]  /*4a30*/  UISETP.GE.AND UP2, UPT, UR45, 0x1, UPT ;  /* 0x000000012d00788c */ /* 0x000fc4000bf46270 */
[----:B------:R-:W-:Y:S02]  /*4a40*/  UISETP.NE.AND.EX UP5, UPT, UR31, URZ, UPT, UP0 ;  /* 0x000000ff1f00728c */ /* 0x000fe4000bfa5300 */
[----:B------:R-:W-:Y:S01]  /*4a50*/  UPLOP3.LUT UP3, UPT, UPT, UPT, UPT, 0x40, 0x4 ;  /* 0x000000000004789c */ /* 0x000fe20003f6e870 */
[----:B------:R-:W1:Y:S01]  /*4a60*/  LDCU.64 UR22, c[0x0][0xb28] ;  /* 0x00016500ff1677ac */ /* 0x000e620008000a00 */
[----:B--2---:R-:W-:Y:S02]  /*4a70*/  UISETP.NE.AND UP2, UPT, UR15, 0x1, UPT ;  /* 0x000000010f00788c */ /* 0x004fe4000bf45270 */
[----:B------:R-:W-:Y:S02]  /*4a80*/  UIADD3 UR41, UPT, UPT, UR21, 0x60, URZ ;  /* 0x0000006015297890 */ /* 0x000fe4000fffe0ff */
[----:B------:R-:W-:Y:S02]  /*4a90*/  UIADD3 UR33, UPT, UPT, UR21, 0x68, URZ ;  /* 0x0000006815217890 */ /* 0x000fe4000fffe0ff */
[----:B------:R-:W-:-:S02]  /*4aa0*/  UIADD3 UR25, UPT, UPT, UR21, 0x70, URZ ;  /* 0x0000007015197890 */ /* 0x000fc4000fffe0ff */
[----:B------:R-:W-:Y:S02]  /*4ab0*/  UPRMT UR39, UR47, 0x654, UR39 ;  /* 0x000006542f277896 */ /* 0x000fe40008000027 */
[----:B------:R-:W-:Y:S02]  /*4ac0*/  USHF.R.U32.HI UR52, URZ, UR49, UR6 ;  /* 0x00000031ff347299 */ /* 0x000fe40008011606 */
[----:B---3--:R-:W-:Y:S02]  /*4ad0*/  USHF.R.U32.HI UR46, URZ, UR54, UR46 ;  /* 0x00000036ff2e7299 */ /* 0x008fe4000801162e */
[----:B------:R-:W-:Y:S02]  /*4ae0*/  UISETP.NE.AND UP0, UPT, UR50, 0x1, UPT ;  /* 0x000000013200788c */ /* 0x000fe4000bf05270 */
[----:B------:R-:W-:-:S11]  /*4af0*/  UISETP.NE.AND UP4, UPT, UR4, 0x1, UPT ;  /* 0x000000010400788c */ /* 0x000fd6000bf85270 */
.L_x_100:
[C---:B------:R-:W-:Y:S02]  /*4b00*/  LEA R8, R10.reuse, UR21, 0x3 ;  /* 0x000000150a087c11 */ /* 0x040fe4000f8e18ff */
[----:B------:R-:W-:Y:S02]  /*4b10*/  SHF.L.U32 R5, R9, 0x1f, RZ ;  /* 0x0000001f09057819 */ /* 0x000fe400000006ff */
[----:B------:R-:W-:Y:S02]  /*4b20*/  LEA R6, R10, UR21, 0x4 ;  /* 0x000000150a067c11 */ /* 0x000fe4000f8e20ff */
[----:B--2---:R-:W2:Y:S02]  /*4b30*/  SYNCS.PHASECHK.TRANS64.TRYWAIT P0, [R8+URZ+0xb0], R5 ;  /* 0x0000b005080075a7 */ /* 0x004ea400080011ff */
[----:B--2---:R-:W-:Y:S05]  /*4b40*/  @!P0 BRA `(.L_x_90) ;  /* 0x0000005000f48947 */ /* 0x004fea0003800000 */
.L_x_187:
[----:B--2---:R-:W2:Y:S01]  /*4b50*/  LDS.128 R4, [R6+0x140] ;  /* 0x0001400006047984 */ /* 0x004ea20000000c00 */
[----:B------:R-:W-:Y:S01]  /*4b60*/  UISETP.GE.AND UP0, UPT, UR45, 0x1, UPT ;  /* 0x000000012d00788c */ /* 0x000fe2000bf06270 */
[----:B------:R-:W-:Y:S01]  /*4b70*/  @!PT LDS RZ, [RZ] ;  /* 0x00000000fffff984 */ /* 0x000fe20000000800 */
[----:B------:R-:W-:Y:S01]  /*4b80*/  @!PT LDS RZ, [RZ] ;  /* 0x00000000fffff984 */ /* 0x000fe20000000800 */
[----:B------:R-:W-:Y:S01]  /*4b90*/  @!PT LDS RZ, [RZ] ;  /* 0x00000000fffff984 */ /* 0x000fe20000000800 */
[----:B------:R-:W-:Y:S01]  /*4ba0*/  @!PT LDS RZ, [RZ] ;  /* 0x00000000fffff984 */ /* 0x000fe20000000800 */
[----:B------:R3:W-:Y:S06]  /*4bb0*/  MEMBAR.ALL.CTA ;  /* 0x0000000000007992 */ /* 0x0007ec0000008000 */
[----:B---3--:R-:W3:Y:S01]  /*4bc0*/  FENCE.VIEW.ASYNC.S ;  /* 0x00000000000073c6 */ /* 0x008ee20000000000 */
[----:B--2---:R-:W-:Y:S11]  /*4bd0*/  LOP3.LUT P0, RZ, R6, 0x1, RZ, 0xc0, !PT ;  /* 0x0000000106ff7812 */ /* 0x004ff6000780c0ff */
[----:B------:R-:W-:Y:S02]  /*4be0*/  @!UPT UIADD3 URZ, UPT, UPT, URZ, URZ, URZ ;  /* 0x000000fffffff290 */ /* 0x000fe4000fffe0ff */
[----:B---3--:R-:W-:Y:S01]  /*4bf0*/  VOTEU.ANY UP2, P0 ;  /* 0x0000000000ff7886 */ /* 0x008fe20000040100 */
[----:B------:R-:W-:Y:S11]  /*4c00*/  PLOP3.LUT P0, PT, PT, PT, UP2, 0x80, 0x8 ;  /* 0x000000000008781c */ /* 0x000ff60003f0f028 */
[----:B------:R-:W-:Y:S02]  /*4c10*/  @!UPT UIADD3 URZ, UPT, UPT, URZ, URZ, URZ ;  /* 0x000000fffffff290 */ /* 0x000fe4000fffe0ff */
[----:B------:R-:W-:Y:S02]  /*4c20*/  @P0 SHF.R.U32.HI R0, RZ, 0x10, R5 ;  /* 0x00000010ff000819 */ /* 0x000fe40000011605 */
[----:B------:R-:W-:Y:S02]  /*4c30*/  @P0 MOV R2, R4 ;  /* 0x0000000400020202 */ /* 0x000fe40000000f00 */
[----:B------:R-:W-:Y:S01]  /*4c40*/  @P0 R2UR UR4, R0 ;  /* 0x00000000000402ca */ /* 0x000fe200000e0000 */
[----:B------:R-:W-:Y:S01]  /*4c50*/  VIADD R0, R8, 0xc0 ;  /* 0x000000c008007836 */ /* 0x000fe20000000000 */
[----:B------:R-:W-:Y:S02]  /*4c60*/  @P0 LOP3.LUT R4, R5, 0xffff, RZ, 0xc0, !PT ;  /* 0x0000ffff05040812 */ /* 0x000fe400078ec0ff */
[----:B------:R-:W-:Y:S02]  /*4c70*/  @P0 R2UR UR6, R2 ;  /* 0x00000000020602ca */ /* 0x000fe400000e0000 */
[----:B------:R-:W-:Y:S02]  /*4c80*/  PRMT R0, RZ, 0x654, R0 ;  /* 0x00000654ff007816 */ /* 0x000fe40000000000 */
[----:B------:R-:W-:Y:S02]  /*4c90*/  @P0 R2UR UR5, R4 ;  /* 0x00000000040502ca */ /* 0x000fe400000e0000 */
[----:B------:R2:W-:Y:S03]  /*4ca0*/  SYNCS.ARRIVE.TRANS64.RED.A1T0 RZ, [R0+URZ], RZ ;  /* 0x000000ff00ff79a7 */ /* 0x0005e600081004ff */
[----:B------:R-:W-:Y:S04]  /*4cb0*/  @UP2 UMOV UR29, UR4 ;  /* 0x00000004001d2c82 */ /* 0x000fe80008000000 */
[----:B------:R-:W-:Y:S04]  /*4cc0*/  @UP2 UMOV UR14, UR6 ;  /* 0x00000006000e2c82 */ /* 0x000fe80008000000 */
[----:B------:R-:W-:Y:S01]  /*4cd0*/  @UP2 UMOV UR13, UR5 ;  /* 0x00000005000d2c82 */ /* 0x000fe20008000000 */
[----:B------:R-:W-:Y:S05]  /*4ce0*/  BRA.U !UP0, `(.L_x_91) ;  /* 0x0000000108c07547 */ /* 0x000fea000b800000 */
[----:B------:R-:W-:Y:S02]  /*4cf0*/  UIMAD.WIDE.U32 UR16, UR13, UR51, URZ ;  /* 0x000000330d1072a5 */ /* 0x000fe4000f8e00ff */
[----:B------:R-:W-:Y:S02]  /*4d00*/  UP2UR UR20, UPR, URZ, 0x4 ;  /* 0x00000004ff147883 */ /* 0x000fe40008000000 */
[----:B------:R-:W-:Y:S02]  /*4d10*/  UISETP.NE.AND UP2, UPT, UR50, 0x1, UPT ;  /* 0x000000013200788c */ /* 0x000fe4000bf45270 */
[----:B------:R-:W-:Y:S02]  /*4d20*/  UIMAD.WIDE.U32 UR18, UR14, UR48, URZ ;  /* 0x000000300e1272a5 */ /* 0x000fe4000f8e00ff */
[----:B------:R-:W-:Y:S02]  /*4d30*/  USEL UR4, UR37, UR46, !UP2 ;  /* 0x0000002e25047287 */ /* 0x000fe4000d000000 */
[----:B------:R-:W-:Y:S02]  /*4d40*/  UISETP.NE.AND UP0, UPT, UR15, 0x1, UPT ;  /* 0x000000010f00788c */ /* 0x000fe4000bf05270 */
[----:B------:R-:W-:Y:S02]  /*4d50*/  UP2UR UR24, UPR, URZ, 0x2 ;  /* 0x00000002ff187883 */ /* 0x000fe40008000000 */
[----:B------:R-:W-:Y:S02]  /*4d60*/  UISETP.NE.AND UP1, UPT, UR45, 0x1, UPT ;  /* 0x000000012d00788c */ /* 0x000fe4000bf25270 */
[----:B-1----:R-:W-:Y:S02]  /*4d70*/  UIMAD.WIDE.U32 UR8, UR4, UR22, URZ ;  /* 0x00000016040872a5 */ /* 0x002fe4000f8e00ff */
[----:B------:R-:W-:Y:S01]  /*4d80*/  USEL UR7, UR38, UR52, !UP0 ;  /* 0x0000003426077287 */ /* 0x000fe2000c000000 */
[----:B------:R-:W-:Y:S02]  /*4d90*/  UMOV UR5, UR17 ;  /* 0x0000001100057c82 */ /* 0x000fe40008000000 */
[----:B------:R-:W-:Y:S02]  /*4da0*/  USHF.R.U32.HI UR6, URZ, UR54, UR5 ;  /* 0x00000036ff067299 */ /* 0x000fe40008011605 */
[----:B------:R-:W-:Y:S02]  /*4db0*/  UIMAD.WIDE.U32 UR10, UR7, UR22, URZ ;  /* 0x00000016070a72a5 */ /* 0x000fe4000f8e00ff */
[----:B------:R-:W-:Y:S02]  /*4dc0*/  USEL UR6, UR13, UR6, !UP2 ;  /* 0x000000060d067287 */ /* 0x000fe4000d000000 */
[----:B------:R-:W-:Y:S01]  /*4dd0*/  UISETP.NE.AND UP2, UPT, UR20, URZ, UPT ;  /* 0x000000ff1400728c */ /* 0x000fe2000bf45270 */
[----:B------:R-:W-:Y:S02]  /*4de0*/  UMOV UR5, UR19 ;  /* 0x0000001300057c82 */ /* 0x000fe40008000000 */
[----:B------:R-:W-:Y:S03]  /*4df0*/  USHF.R.U32.HI UR12, URZ, UR49, UR5 ;  /* 0x00000031ff0c7299 */ /* 0x000fe60008011605 */
[----:B------:R-:W-:Y:S02]  /*4e00*/  UMOV UR5, UR9 ;  /* 0x0000000900057c82 */ /* 0x000fe40008000000 */
[----:B------:R-:W-:Y:S03]  /*4e10*/  @UP1 USHF.R.U32.HI UR4, URZ, UR23, UR5 ;  /* 0x00000017ff041299 */ /* 0x000fe60008011605 */
[----:B------:R-:W-:Y:S01]  /*4e20*/  UMOV UR5, UR11 ;  /* 0x0000000b00057c82 */ /* 0x000fe20008000000 */
[----:B------:R-:W-:Y:S02]  /*4e30*/  UIMAD UR4, UR45, UR4, URZ ;  /* 0x000000042d0472a4 */ /* 0x000fe4000f8e02ff */
[----:B------:R-:W-:Y:S02]  /*4e40*/  @UP1 USHF.R.U32.HI UR7, URZ, UR23, UR5 ;  /* 0x00000017ff071299 */ /* 0x000fe40008011605 */
[----:B------:R-:W-:Y:S02]  /*4e50*/  USEL UR5, UR14, UR12, !UP0 ;  /* 0x0000000c0e057287 */ /* 0x000fe4000c000000 */
[----:B------:R-:W-:Y:S02]  /*4e60*/  UIMAD.WIDE.U32 UR10, UR6, UR22, URZ ;  /* 0x00000016060a72a5 */ /* 0x000fe4000f8e00ff */
[----:B------:R-:W-:Y:S02]  /*4e70*/  UIMAD UR8, UR45, UR7, URZ ;  /* 0x000000072d0872a4 */ /* 0x000fe4000f8e02ff */
[----:B------:R-:W-:Y:S03]  /*4e80*/  UISETP.GE.AND UP0, UPT, UR6, UR4, UPT ;  /* 0x000000040600728c */ /* 0x000fe6000bf06270 */
[----:B------:R-:W-:Y:S01]  /*4e90*/  UMOV UR4, UR11 ;  /* 0x0000000b00047c82 */ /* 0x000fe20008000000 */
[----:B------:R-:W-:Y:S02]  /*4ea0*/  UISETP.GE.OR UP0, UPT, UR5, UR8, UP0 ;  /* 0x000000080500728c */ /* 0x000fe40008706670 */
[----:B------:R-:W-:Y:S02]  /*4eb0*/  USHF.R.U32.HI UR4, URZ, UR23, UR4 ;  /* 0x00000017ff047299 */ /* 0x000fe40008011604 */
[----:B------:R-:W-:Y:S02]  /*4ec0*/  UIMAD.WIDE.U32 UR8, UR5, UR22, URZ ;  /* 0x00000016050872a5 */ /* 0x000fe4000f8e00ff */
[----:B------:R-:W-:Y:S04]  /*4ed0*/  USEL UR10, UR6, UR4, !UP1 ;  /* 0x00000004060a7287 */ /* 0x000fe8000c800000 */
[----:B------:R-:W-:Y:S01]  /*4ee0*/  UIADD3 UR11, UPT, UPT, -UR10, URZ, URZ ;  /* 0x000000ff0a0b7290 */ /* 0x000fe2000fffe1ff */
[----:B------:R-:W-:Y:S02]  /*4ef0*/  @!UP0 UMOV UR4, UR9 ;  /* 0x0000000900048c82 */ /* 0x000fe40008000000 */
[----:B------:R-:W-:Y:S02]  /*4f00*/  @!UP0 USHF.R.U32.HI UR4, URZ, UR23, UR4 ;  /* 0x00000017ff048299 */ /* 0x000fe40008011604 */
[----:B------:R-:W-:Y:S02]  /*4f10*/  UIMAD UR8, UR45, UR11, UR6 ;  /* 0x0000000b2d0872a4 */ /* 0x000fe4000f8e0206 */
[----:B------:R-:W-:Y:S02]  /*4f20*/  @!UP0 USEL UR4, UR5, UR4, !UP1 ;  /* 0x0000000405048287 */ /* 0x000fe4000c800000 */
[----:B------:R-:W-:Y:S02]  /*4f30*/  UISETP.NE.AND UP1, UPT, UR24, URZ, UPT ;  /* 0x000000ff1800728c */ /* 0x000fe4000bf25270 */
[----:B------:R-:W-:Y:S02]  /*4f40*/  @!UP0 UIMAD UR7, UR7, UR8, UR4 ;  /* 0x00000008070782a4 */ /* 0x000fe4000f8e0204 */
[----:B------:R-:W-:Y:S02]  /*4f50*/  @!UP0 UIADD3 UR9, UPT, UPT, UR10, -UR4, URZ ;  /* 0x800000040a098290 */ /* 0x000fe4000fffe0ff */
[----:B------:R-:W-:Y:S02]  /*4f60*/  UIADD3 UR8, UPT, UPT, -UR6, URZ, URZ ;  /* 0x000000ff06087290 */ /* 0x000fe4000fffe1ff */
[----:B------:R-:W-:Y:S02]  /*4f70*/  UIADD3 UR4, UPT, UPT, -UR5, URZ, URZ ;  /* 0x000000ff05047290 */ /* 0x000fe4000fffe1ff */
[----:B------:R-:W-:Y:S03]  /*4f80*/  @!UP0 UIMAD UR6, UR9, UR45, UR5 ;  /* 0x0000002d090682a4 */ /* 0x000fe6000f8e0205 */
[----:B------:R-:W-:Y:S01]  /*4f90*/  @!UP0 UMOV UR5, UR7 ;  /* 0x0000000700058c82 */ /* 0x000fe20008000000 */
[----:B------:R-:W-:Y:S02]  /*4fa0*/  UIMAD UR7, UR15, UR4, UR14 ;  /* 0x000000040f0772a4 */ /* 0x000fe4000f8e020e */
[----:B------:R-:W-:Y:S02]  /*4fb0*/  UIMAD UR4, UR50, UR8, UR13 ;  /* 0x00000008320472a4 */ /* 0x000fe4000f8e020d */
[----:B------:R-:W-:Y:S02]  /*4fc0*/  UIMAD UR14, UR5, UR15, UR7 ;  /* 0x0000000f050e72a4 */ /* 0x000fe4000f8e0207 */
[----:B------:R-:W-:Y:S11]  /*4fd0*/  UIMAD UR13, UR6, UR50, UR4 ;  /* 0x00000032060d72a4 */ /* 0x000ff6000f8e0204 */
[----:B------:R-:W-:Y:S01]  /*4fe0*/  @!UPT UIADD3 URZ, UPT, UPT, URZ, URZ, URZ ;  /* 0x000000fffffff290 */ /* 0x000fe2000fffe0ff */
.L_x_91:
[----:B------:R-:W3:Y:S01]  /*4ff0*/  @!UP4 LDCU.128 UR8, c[0x0][0xb10] ;  /* 0x00016200ff08c7ac */ /* 0x000ee20008000c00 */
[----:B------:R-:W-:Y:S02]  /*5000*/  ISETP.NE.U32.AND P0, PT, RZ, UR30, PT ;  /* 0x0000001eff007c0c */ /* 0x000fe4000bf05070 */
[----:B------:R-:W-:Y:S02]  /*5010*/  SHF.L.U32 R4, R11, 0x1f, RZ ;  /* 0x0000001f0b047819 */ /* 0x000fe400000006ff */
[----:B------:R-:W-:Y:S01]  /*5020*/  ISETP.NE.AND.EX P0, PT, RZ, UR31, PT, P0 ;  /* 0x0000001fff007c0c */ /* 0x000fe2000bf05300 */
[----:B------:R-:W4:Y:S01]  /*5030*/  @!UP4 LDCU UR5, c[0x0][0xb0c] ;  /* 0x00016180ff05c7ac */ /* 0x000f220008000800 */
[----:B------:R-:W-:Y:S02]  /*5040*/  USHF.L.U32 UR42, UR26, 0x7, URZ ;  /* 0x000000071a2a7899 */ /* 0x000fe400080006ff */
[----:B------:R-:W-:Y:S02]  /*5050*/  USHF.L.U32 UR43, UR27, 0x6, URZ ;  /* 0x000000061b2b7899 */ /* 0x000fe400080006ff */
[----:B---3--:R-:W-:Y:S07]  /*5060*/  UIMAD.WIDE.U32 UR6, UR14, UR8, URZ ;  /* 0x000000080e0672a5 */ /* 0x008fee000f8e00ff */
[----:B------:R-:W-:Y:S01]  /*5070*/  @!UP4 UMOV UR4, UR7 ;  /* 0x000000070004cc82 */ /* 0x000fe20008000000 */
[----:B----4-:R-:W-:Y:S02]  /*5080*/  @!UP4 UISETP.NE.AND UP0, UPT, UR5, 0x1, UPT ;  /* 0x000000010500c88c */ /* 0x010fe4000bf05270 */
[----:B------:R-:W-:Y:S02]  /*5090*/  @!UP4 USHF.R.U32.HI UR4, URZ, UR9, UR4 ;  /* 0x00000009ff04c299 */ /* 0x000fe40008011604 */
[----:B------:R-:W-:Y:S02]  /*50a0*/  UIMAD.WIDE.U32 UR6, UR13, UR11, URZ ;  /* 0x0000000b0d0672a5 */ /* 0x000fe4000f8e00ff */
[----:B------:R-:W-:Y:S02]  /*50b0*/  @!UP4 USEL UR8, UR14, UR4, !UP0 ;  /* 0x000000040e08c287 */ /* 0x000fe4000c000000 */
[----:B------:R-:W-:Y:S03]  /*50c0*/  @!UP4 UISETP.NE.AND UP0, UPT, UR10, 0x1, UPT ;  /* 0x000000010a00c88c */ /* 0x000fe6000bf05270 */
[----:B------:R-:W-:Y:S02]  /*50d0*/  @!UP4 UMOV UR6, UR7 ;  /* 0x000000070006cc82 */ /* 0x000fe40008000000 */
[----:B------:R-:W3:Y:S02]  /*50e0*/  @!UP4 LDCU UR4, c[0x0][0xb20] ;  /* 0x00016400ff04c7ac */ /* 0x000ee40008000800 */
[----:B---3--:R-:W-:Y:S04]  /*50f0*/  @!UP4 USHF.R.U32.HI UR6, URZ, UR4, UR6 ;  /* 0x00000004ff06c299 */ /* 0x008fe80008011606 */
[----:B------:R-:W-:Y:S04]  /*5100*/  @!UP4 USEL UR6, UR13, UR6, !UP0 ;  /* 0x000000060d06c287 */ /* 0x000fe8000c000000 */
[----:B------:R-:W-:Y:S02]  /*5110*/  @!UP4 UIADD3 UR4, UPT, UPT, -UR8, UR6, URZ ;  /* 0x000000060804c290 */ /* 0x000fe4000fffe1ff */
[----:B------:R-:W-:Y:S02]  /*5120*/  @!UP4 UIADD3 UR6, UPT, UPT, UR8, -UR6, URZ ;  /* 0x800000060806c290 */ /* 0x000fe4000fffe0ff */
[----:B------:R-:W-:Y:S02]  /*5130*/  @!UP4 UIMAD UR14, UR4, UR5, UR14 ;  /* 0x00000005040ec2a4 */ /* 0x000fe4000f8e020e */
[----:B------:R-:W-:Y:S01]  /*5140*/  @!UP4 UIMAD UR13, UR6, UR10, UR13 ;  /* 0x0000000a060dc2a4 */ /* 0x000fe2000f8e020d */
[----:B------:R-:W-:Y:S11]  /*5150*/  BRA.U UP3, `(.L_x_92) ;  /* 0x0000000103107547 */ /* 0x000ff6000b800000 */
[----:B--2---:R-:W-:Y:S04]  /*5160*/  MOV R0, UR53 ;  /* 0x0000003500007c02 */ /* 0x004fe80008000f00 */
[----:B------:R-:W-:Y:S04]  /*5170*/  SHF.L.U32 R5, R0, 0x1f, RZ ;  /* 0x0000001f00057819 */ /* 0x000fe800000006ff */
[----:B------:R-:W2:Y:S02]  /*5180*/  SYNCS.PHASECHK.TRANS64.TRYWAIT P1, [UR21+0xa8], R5 ;  /* 0x0000a805ff0075a7 */ /* 0x000ea40008021115 */
[----:B--2---:R-:W-:Y:S05]  /*5190*/  @!P1 BRA `(.L_x_93) ;  /* 0x0000004c00749947 */ /* 0x004fea0003800000 */
.L_x_92:
[----:B------:R-:W-:Y:S05]  /*51a0*/  BRA.U !UP5, `(.L_x_94) ;  /* 0x000000010d387547 */ /* 0x000fea000b800000 */
[----:B------:R-:W-:Y:S01]  /*51b0*/  UPLOP3.LUT UP1, UPT, UPT, UPT, UP6, 0x80, 0x8 ;  /* 0x000000000008789c */ /* 0x000fe20003f2f060 */
[----:B--2---:R-:W-:Y:S01]  /*51c0*/  HFMA2 R0, -RZ, RZ, 0, 5.9604644775390625e-08 ;  /* 0x00000001ff007431 */ /* 0x004fe200000001ff */
[----:B------:R-:W2:Y:S01]  /*51d0*/  LDCU.64 UR8, c[0x0][0x358] ;  /* 0x00006b00ff0877ac */ /* 0x000ea20008000a00 */
[----:B------:R-:W-:Y:S03]  /*51e0*/  IMAD.MOV.U32 R56, RZ, RZ, 0x1 ;  /* 0x00000001ff387424 */ /* 0x000fe600078e00ff */
[----:B------:R-:W-:Y:S05]  /*51f0*/  PLOP3.LUT P1, PT, PT, PT, UP1, 0x80, 0x8 ;  /* 0x000000000008781c */ /* 0x000fea0003f2f018 */
[----:B------:R-:W3:Y:S01]  /*5200*/  @UP1 LDCU.64 UR4, c[0x0][0x888] ;  /* 0x00011100ff0417ac */ /* 0x000ee20008000a00 */
[----:B------:R-:W-:Y:S07]  /*5210*/  @UP1 UIMAD UR6, UR36, UR30, URZ ;  /* 0x0000001e240612a4 */ /* 0x000fee000f8e02ff */
[----:B------:R-:W-:Y:S01]  /*5220*/  @!P1 PRMT R56, R0, 0x7610, R56 ;  /* 0x0000761000389816 */ /* 0x000fe20000000038 */
[----:B---3--:R-:W-:Y:S06]  /*5230*/  @UP1 UIMAD.WIDE UR4, UR6, 0x4, UR4 ;  /* 0x00000004060418a5 */ /* 0x008fec000f8e0204 */
[----:B------:R-:W-:Y:S01]  /*5240*/  IMAD.U32 R6, RZ, RZ, UR4 ;  /* 0x00000004ff067e24 */ /* 0x000fe2000f8e00ff */
[----:B------:R-:W-:Y:S04]  /*5250*/  MOV R7, UR5 ;  /* 0x0000000500077c02 */ /* 0x000fe80008000f00 */
[----:B------:R-:W3:Y:S01]  /*5260*/  @!UP1 LDCU UR4, c[0x0][0x880] ;  /* 0x00011000ff0497ac */ /* 0x000ee20008000800 */
[----:B--2--5:R4:W5:Y:S02]  /*5270*/  @P1 LDG.E R27, desc[UR8][R6.64] ;  /* 0x00000008061b1981 */ /* 0x024964000c1e1900 */
[----:B---34-:R-:W-:Y:S07]  /*5280*/  @!P1 IMAD.U32 R27, RZ, RZ, UR4 ;  /* 0x00000004ff1b9e24 */ /* 0x018fee000f8e00ff */
.L_x_94:
[----:B-----5:R-:W-:Y:S01]  /*5290*/  @!P0 FSETP.EQ.AND P2, PT, R27, RZ, PT ;  /* 0x000000ff1b00820b */ /* 0x020fe20003f42000 */
[----:B------:R-:W-:Y:S01]  /*52a0*/  @!UPT UIADD3 URZ, UPT, UPT, URZ, URZ, URZ ;  /* 0x000000fffffff290 */ /* 0x000fe2000fffe0ff */
[----:B------:R-:W-:Y:S11]  /*52b0*/  @!P0 BRA `(.L_x_95) ;  /* 0x0000000000148947 */ /* 0x000ff60003800000 */
[----:B------:R-:W-:Y:S02]  /*52c0*/  LOP3.LUT P0, RZ, R56, 0xff, RZ, 0xc0, !PT ;  /* 0x000000ff38ff7812 */ /* 0x000fe4000780c0ff */
[----:B------:R-:W-:Y:S04]  /*52d0*/  PLOP3.LUT P2, PT, PT, PT, UP1, 0x80, 0x8 ;  /* 0x000000000008781c */ /* 0x000fe80003f4f018 */
[----:B------:R-:W-:Y:S07]  /*52e0*/  PLOP3.LUT P2, PT, P2, PT, PT, 0x8, 0x80 ;  /* 0x000000000080781c */ /* 0x000fee000174e170 */
[----:B------:R-:W-:Y:S11]  /*52f0*/  @P0 FSETP.EQ.AND P2, PT, R27, RZ, PT ;  /* 0x000000ff1b00020b */ /* 0x000ff60003f42000 */
[----:B------:R-:W-:Y:S02]  /*5300*/  @!UPT UIADD3 URZ, UPT, UPT, URZ, URZ, URZ ;  /* 0x000000fffffff290 */ /* 0x000fe4000fffe0ff */
.L_x_95:
[----:B------:R-:W3:Y:S01]  /*5310*/  SYNCS.PHASECHK.TRANS64.TRYWAIT P0, [UR21+0x80], R4 ;  /* 0x00008004ff0075a7 */ /* 0x000ee20008001115 */
[----:B------:R-:W-:Y:S04]  /*5320*/  ELECT P1, URZ, PT ;  /* 0x0000000000ff782f */ /* 0x000fe80003820000 */
[----:B------:R-:W-:Y:S01]  /*5330*/  PLOP3.LUT P1, PT, P2, P1, PT, 0xf2, 0x2f ;  /* 0x00000000002f781c */ /* 0x000fe20001723e72 */
[----:B------:R-:W-:Y:S01]  /*5340*/  @!UPT UIADD3 URZ, UPT, UPT, URZ, URZ, URZ ;  /* 0x000000fffffff290 */ /* 0x000fe2000fffe0ff */
[----:B---3--:R-:W-:Y:S11]  /*5350*/  @!P0 BRA `(.L_x_96) ;  /* 0x0000004c001c8947 */ /* 0x008ff60003800000 */
.L_x_190:
[----:B------:R-:W-:Y:S01]  /*5360*/  @!P1 IADD3 R2, P0, PT, R12, 0x580, RZ ;  /* 0x000005800c029810 */ /* 0x000fe20007f1e0ff */
[----:B------:R-:W-:Y:S01]  /*5370*/  VOTEU.ALL UP0, P1 ;  /* 0x0000000000ff7886 */ /* 0x000fe20000800000 */
[----:B------:R-:W-:Y:S01]  /*5380*/  UMOV UR6, 0x0 ;  /* 0x0000000000067882 */ /* 0x000fe20000000000 */
[----:B------:R-:W-:Y:S01]  /*5390*/  UMOV UR7, 0x10000000 ;  /* 0x1000000000077882 */ /* 0x000fe20000000000 */
[----:B------:R-:W-:Y:S01]  /*53a0*/  @!P1 R2UR UR5, R2 ;  /* 0x00000000020592ca */ /* 0x000fe200000e0000 */
[----:B--2---:R-:W-:Y:S01]  /*53b0*/  @!P1 IMAD.X R0, RZ, RZ, R13, P0 ;  /* 0x000000ffff009224 */ /* 0x004fe200000e060d */
[----:B------:R-:W-:Y:S02]  /*53c0*/  @!UP0 UIADD3 UR40, UPT, UPT, UR21, 0x200, URZ ;  /* 0x0000020015288890 */ /* 0x000fe4000fffe0ff */
[----:B------:R-:W-:Y:S02]  /*53d0*/  @!UP0 UIADD3 UR10, UPT, UPT, UR42, 0x40, URZ ;  /* 0x000000402a0a8890 */ /* 0x000fe4000fffe0ff */
[----:B------:R-:W-:Y:S01]  /*53e0*/  @!P1 R2UR UR4, R0 ;  /* 0x00000000000492ca */ /* 0x000fe200000e0000 */
[----:B------:R-:W-:Y:S01]  /*53f0*/  @!UP0 UIADD3 UR8, UPT, UPT, UR21, 0x1200, URZ ;  /* 0x0000120015088890 */ /* 0x000fe2000fffe0ff */
[----:B------:R-:W-:Y:S01]  /*5400*/  @!P1 IMAD.MOV.U32 R0, RZ, RZ, 0x2000 ;  /* 0x00002000ff009424 */ /* 0x000fe200078e00ff */
[----:B------:R-:W-:Y:S01]  /*5410*/  VOTEU.ALL UP0, P1 ;  /* 0x0000000000ff7886 */ /* 0x000fe20000800000 */
[----:B------:R-:W-:Y:S01]  /*5420*/  UMOV UR44, UR36 ;  /* 0x00000024002c7c82 */ /* 0x000fe20008000000 */
[----:B------:R-:W-:Y:S01]  /*5430*/  UMOV UR9, UR41 ;  /* 0x0000002900097c82 */ /* 0x000fe20008000000 */
[----:B------:R-:W-:Y:S01]  /*5440*/  UMOV UR11, UR43 ;  /* 0x0000002b000b7c82 */ /* 0x000fe20008000000 */
[----:B------:R-:W-:Y:S01]  /*5450*/  IMAD.U32 R6, RZ, RZ, UR5 ;  /* 0x00000005ff067e24 */ /* 0x000fe2000f8e00ff */
[----:B------:R-:W-:Y:S05]  /*5460*/  UMOV UR12, UR36 ;  /* 0x00000024000c7c82 */ /* 0x000fea0008000000 */
[----:B------:R-:W-:Y:S01]  /*5470*/  IMAD.U32 R7, RZ, RZ, UR4 ;  /* 0x00000004ff077e24 */ /* 0x000fe2000f8e00ff */
[----:B------:R-:W-:Y:S04]  /*5480*/  @!P1 R2UR UR4, R6 ;  /* 0x00000000060492ca */ /* 0x000fe800000e0000 */
[----:B------:R-:W-:Y:S11]  /*5490*/  @!P1 R2UR UR5, R7 ;  /* 0x00000000070592ca */ /* 0x000ff600000e0000 */
[----:B------:R-:W-:Y:S02]  /*54a0*/  @!UPT UIADD3 URZ, UPT, UPT, URZ, URZ, URZ ;  /* 0x000000fffffff290 */ /* 0x000fe4000fffe0ff */
[----:B------:R-:W-:Y:S01]  /*54b0*/  @!UP0 UTMALDG.3D [UR40], [UR4], desc[UR6] ;  /* 0x00000628040085b4 */ /* 0x000fe20008011000 */
[----:B------:R-:W-:Y:S05]  /*54c0*/  VOTEU.ALL UP0, P1 ;  /* 0x0000000000ff7886 */ /* 0x000fea0000800000 */
[----:B------:R2:W-:Y:S01]  /*54d0*/  @!UP0 UTMALDG.3D [UR8], [UR4], desc[UR6] ;  /* 0x00000608040085b4 */ /* 0x0005e20008011000 */
[----:B------:R3:W-:Y:S01]  /*54e0*/  @!P1 SYNCS.ARRIVE.TRANS64.RED.A0TR RZ, [UR21+0x60], R0 ;  /* 0x00006000ffff99a7 */ /* 0x0007e20008300415 */
[----:B--2---:R-:W-:Y:S09]  /*54f0*/  UPRMT UR4, UR47, 0x654, UR41 ;  /* 0x000006542f047896 */ /* 0x004ff20008000029 */
[----:B------:R-:W-:Y:S01]  /*5500*/  SYNCS.ARRIVE.TRANS64.RED.A1T0 RZ, [UR4], RZ ;  /* 0x000000ffffff79a7 */ /* 0x000fe20008100404 */
[----:B------:R-:W2:Y:S02]  /*5510*/  SYNCS.PHASECHK.TRANS64.TRYWAIT P0, [UR21+0x88], R4 ;  /* 0x00008804ff0075a7 */ /* 0x000ea40008001115 */
[----:B--23--:R-:W-:Y:S05]  /*5520*/  @!P0 BRA `(.L_x_97) ;  /* 0x0000004800c08947 */ /* 0x00cfea0003800000 */
.L_x_192:
[----:B------:R-:W-:Y:S01]  /*5530*/  @!P1 IADD3 R2, P0, PT, R12, 0x580, RZ ;  /* 0x000005800c029810 */ /* 0x000fe20007f1e0ff */
[----:B------:R-:W-:Y:S01]  /*5540*/  VOTEU.ALL UP0, P1 ;  /* 0x0000000000ff7886 */ /* 0x000fe20000800000 */
[----:B------:R-:W-:Y:S01]  /*5550*/  UMOV UR6, 0x0 ;  /* 0x0000000000067882 */ /* 0x000fe20000000000 */
[----:B------:R-:W-:Y:S01]  /*5560*/  UMOV UR7, 0x10000000 ;  /* 0x1000000000077882 */ /* 0x000fe20000000000 */
[----:B------:R-:W-:Y:S01]  /*5570*/  @!P1 R2UR UR5, R2 ;  /* 0x00000000020592ca */ /* 0x000fe200000e0000 */
[----:B------:R-:W-:Y:S01]  /*5580*/  @!P1 IMAD.X R0, RZ, RZ, R13, P0 ;  /* 0x000000ffff009224 */ /* 0x000fe200000e060d */
[----:B------:R-:W-:Y:S02]  /*5590*/  @!UP0 UIADD3 UR34, UPT, UPT, UR42, 0x10, URZ ;  /* 0x000000102a228890 */ /* 0x000fe4000fffe0ff */
[----:B------:R-:W-:Y:S02]  /*55a0*/  @!UP0 UIADD3 UR32, UPT, UPT, UR21, 0x2200, URZ ;  /* 0x0000220015208890 */ /* 0x000fe4000fffe0ff */
[----:B------:R-:W-:Y:S01]  /*55b0*/  @!P1 R2UR UR4, R0 ;  /* 0x00000000000492ca */ /* 0x000fe200000e0000 */
[----:B------:R-:W-:Y:S01]  /*55c0*/  @!UP0 UIADD3 UR10, UPT, UPT, UR42, 0x50, URZ ;  /* 0x000000502a0a8890 */ /* 0x000fe2000fffe0ff */
[----:B------:R-:W-:Y:S01]  /*55d0*/  @!P1 IMAD.MOV.U32 R0, RZ, RZ, 0x2000 ;  /* 0x00002000ff009424 */ /* 0x000fe200078e00ff */
[----:B------:R-:W-:Y:S01]  /*55e0*/  @!UP0 UIADD3 UR8, UPT, UPT, UR21, 0x3200, URZ ;  /* 0x0000320015088890 */ /* 0x000fe2000fffe0ff */
[----:B------:R-:W-:Y:S01]  /*55f0*/  VOTEU.ALL UP0, P1 ;  /* 0x0000000000ff7886 */ /* 0x000fe20000800000 */
[----:B------:R-:W-:Y:S02]  /*5600*/  UMOV UR35, UR43 ;  /* 0x0000002b00237c82 */ /* 0x000fe40008000000 */
[----:B------:R-:W-:Y:S01]  /*5610*/  IMAD.U32 R6, RZ, RZ, UR5 ;  /* 0x00000005ff067e24 */ /* 0x000fe2000f8e00ff */
[----:B------:R-:W-:Y:S01]  /*5620*/  UMOV UR9, UR33 ;  /* 0x0000002100097c82 */ /* 0x000fe20008000000 */
[----:B------:R-:W-:Y:S01]  /*5630*/  UMOV UR11, UR43 ;  /* 0x0000002b000b7c82 */ /* 0x000fe20008000000 */
[----:B------:R-:W-:Y:S03]  /*5640*/  UMOV UR12, UR36 ;  /* 0x00000024000c7c82 */ /* 0x000fe60008000000 */
        /* <DEDUP_REMOVED lines=8> */
[----:B---3--:R-:W-:Y:S09]  /*56d0*/  UPRMT UR4, UR47, 0x654, UR33 ;  /* 0x000006542f047896 */ /* 0x008ff20008000021 */
[----:B------:R-:W-:Y:S01]  /*56e0*/  SYNCS.ARRIVE.TRANS64.RED.A1T0 RZ, [UR4], RZ ;  /* 0x000000ffffff79a7 */ /* 0x000fe20008100404 */
[----:B------:R-:W3:Y:S02]  /*56f0*/  SYNCS.PHASECHK.TRANS64.TRYWAIT P0, [UR21+0x90], R4 ;  /* 0x00009004ff0075a7 */ /* 0x000ee40008001115 */
[----:B---34-:R-:W-:Y:S05]  /*5700*/  @!P0 BRA `(.L_x_98) ;  /* 0x0000004800608947 */ /* 0x018fea0003800000 */
.L_x_194:
[----:B------:R-:W-:Y:S01]  /*5710*/  @!P1 IADD3 R2, P0, PT, R12, 0x580, RZ ;  /* 0x000005800c029810 */ /* 0x000fe20007f1e0ff */
[----:B------:R-:W-:Y:S01]  /*5720*/  VOTEU.ALL UP0, P1 ;  /* 0x0000000000ff7886 */ /* 0x000fe20000800000 */
[----:B------:R-:W-:Y:S01]  /*5730*/  UMOV UR6, 0x0 ;  /* 0x0000000000067882 */ /* 0x000fe20000000000 */
[----:B------:R-:W-:Y:S01]  /*5740*/  UMOV UR7, 0x10000000 ;  /* 0x1000000000077882 */ /* 0x000fe20000000000 */
[----:B------:R-:W-:Y:S01]  /*5750*/  @!P1 R2UR UR5, R2 ;  /* 0x00000000020592ca */ /* 0x000fe200000e0000 */
[----:B------:R-:W-:Y:S01]  /*5760*/  @!P1 IMAD.X R0, RZ, RZ, R13, P0 ;  /* 0x000000ffff009224 */ /* 0x000fe200000e060d */
[----:B------:R-:W-:Y:S01]  /*5770*/  @!UP0 UIADD3 UR26, UPT, UPT, UR42, 0x20, URZ ;  /* 0x000000202a1a8890 */ /* 0x000fe2000fffe0ff */
[----:B------:R-:W-:Y:S01]  /*5780*/  VIADD R10, R10, 0x1 ;  /* 0x000000010a0a7836 */ /* 0x000fe20000000000 */
        /* <DEDUP_REMOVED lines=10> */
[----:B------:R-:W-:Y:S01]  /*5830*/  UMOV UR11, UR43 ;  /* 0x0000002b000b7c82 */ /* 0x000fe20008000000 */
[----:B------:R-:W-:Y:S02]  /*5840*/  UMOV UR12, UR36 ;  /* 0x00000024000c7c82 */ /* 0x000fe40008000000 */
        /* <DEDUP_REMOVED lines=12> */
.L_x_196:
[----:B------:R-:W-:Y:S01]  /*5910*/  UIADD3 UR27, UPT, UPT, UR14, UR63, URZ ;  /* 0x0000003f0e1b7290 */ /* 0x000fe2000fffe0ff */
[----:B------:R-:W-:Y:S01]  /*5920*/  @!P1 IADD3 R2, P0, PT, R12, 0x580, RZ ;  /* 0x000005800c029810 */ /* 0x000fe20007f1e0ff */
[----:B------:R-:W-:Y:S01]  /*5930*/  UPLOP3.LUT UP3, UPT, UPT, UPT, UPT, 0x80, 0x8 ;  /* 0x000000000008789c */ /* 0x000fe20003f6f070 */
[----:B------:R-:W-:Y:S01]  /*5940*/  R2UR UR24, R58 ;  /* 0x000000003a1872ca */ /* 0x000fe200000e0000 */
[----:B------:R-:W-:Y:S01]  /*5950*/  VOTEU.ALL UP0, P1 ;  /* 0x0000000000ff7886 */ /* 0x000fe20000800000 */
[----:B------:R-:W-:Y:S01]  /*5960*/  @!P1 R2UR UR5, R2 ;  /* 0x00000000020592ca */ /* 0x000fe200000e0000 */
[----:B------:R-:W-:Y:S01]  /*5970*/  @!P1 IMAD.X R0, RZ, RZ, R13, P0 ;  /* 0x000000ffff009224 */ /* 0x000fe200000e060d */
[----:B------:R-:W-:Y:S01]  /*5980*/  UMOV UR6, 0x0 ;  /* 0x0000000000067882 */ /* 0x000fe20000000000 */
[----:B------:R-:W-:Y:S01]  /*5990*/  UMOV UR7, 0x10000000 ;  /* 0x1000000000077882 */ /* 0x000fe20000000000 */
[----:B------:R-:W-:Y:S01]  /*59a0*/  @!UP0 UIADD3 UR18, UPT, UPT, UR42, 0x30, URZ ;  /* 0x000000302a128890 */ /* 0x000fe2000fffe0ff */
[----:B------:R-:W-:Y:S01]  /*59b0*/  ISETP.NE.AND P0, PT, R10, 0x2, PT ;  /* 0x000000020a00780c */ /* 0x000fe20003f05270 */
[----:B------:R-:W-:Y:S01]  /*59c0*/  @!UP0 UIADD3 UR16, UPT, UPT, UR21, 0x6200, URZ ;  /* 0x0000620015108890 */ /* 0x000fe2000fffe0ff */
[----:B------:R-:W-:Y:S01]  /*59d0*/  @!P1 R2UR UR4, R0 ;  /* 0x00000000000492ca */ /* 0x000fe200000e0000 */
[----:B------:R-:W-:Y:S01]  /*59e0*/  @!UP0 UIADD3 UR17, UPT, UPT, UR21, 0x78, URZ ;  /* 0x0000007815118890 */ /* 0x000fe2000fffe0ff */
[----:B------:R-:W-:Y:S01]  /*59f0*/  SEL R0, RZ, 0x1, P0 ;  /* 0x00000001ff007807 */ /* 0x000fe20000000000 */
[----:B------:R-:W-:Y:S01]  /*5a00*/  @!UP0 UIADD3 UR10, UPT, UPT, UR42, 0x70, URZ ;  /* 0x000000702a0a8890 */ /* 0x000fe2000fffe0ff */
[----:B------:R-:W-:Y:S01]  /*5a10*/  LOP3.LUT R11, R11, 0x1, RZ, 0x3c, !PT ;  /* 0x000000010b0b7812 */ /* 0x000fe200078e3cff */
[----:B------:R-:W-:Y:S01]  /*5a20*/  @!UP0 UIADD3 UR8, UPT, UPT, UR21, 0x7200, URZ ;  /* 0x0000720015088890 */ /* 0x000fe2000fffe0ff */
[----:B--2---:R-:W-:Y:S01]  /*5a30*/  IMAD.U32 R4, RZ, RZ, UR5 ;  /* 0x00000005ff047e24 */ /* 0x004fe2000f8e00ff */
[----:B------:R-:W-:Y:S01]  /*5a40*/  VOTEU.ALL UP0, P1 ;  /* 0x0000000000ff7886 */ /* 0x000fe20000800000 */
[----:B------:R-:W-:Y:S01]  /*5a50*/  UMOV UR19, UR43 ;  /* 0x0000002b00137c82 */ /* 0x000fe20008000000 */
[----:B------:R-:W-:Y:S01]  /*5a60*/  UMOV UR20, UR36 ;  /* 0x0000002400147c82 */ /* 0x000fe20008000000 */
[----:B------:R-:W-:Y:S01]  /*5a70*/  UMOV UR11, UR43 ;  /* 0x0000002b000b7c82 */ /* 0x000fe20008000000 */
[----:B------:R-:W-:Y:S01]  /*5a80*/  UMOV UR12, UR36 ;  /* 0x00000024000c7c82 */ /* 0x000fe20008000000 */
[----:B------:R-:W-:Y:S01]  /*5a90*/  UMOV UR9, UR17 ;  /* 0x0000001100097c82 */ /* 0x000fe20008000000 */
[----:B------:R-:W-:Y:S01]  /*5aa0*/  IMAD.U32 R5, RZ, RZ, UR4 ;  /* 0x00000004ff057e24 */ /* 0x000fe2000f8e00ff */
[----:B------:R-:W-:Y:S01]  /*5ab0*/  @!P1 R2UR UR4, R4 ;  /* 0x00000000040492ca */ /* 0x000fe200000e0000 */
[----:B------:R-:W-:Y:S01]  /*5ac0*/  UIADD3 UR26, UPT, UPT, UR13, UR24, URZ ;  /* 0x000000180d1a7290 */ /* 0x000fe2000fffe0ff */
[----:B------:R-:W-:Y:S01]  /*5ad0*/  LOP3.LUT R9, R9, R0, RZ, 0x3c, !PT ;  /* 0x0000000009097212 */ /* 0x000fe200078e3cff */
[----:B------:R-:W-:Y:S01]  /*5ae0*/  UMOV UR36, UR29 ;  /* 0x0000001d00247c82 */ /* 0x000fe20008000000 */
[----:B------:R-:W-:Y:S02]  /*5af0*/  @!P1 R2UR UR5, R5 ;  /* 0x00000000050592ca */ /* 0x000fe400000e0000 */
[----:B------:R-:W-:Y:S11]  /*5b00*/  SEL R10, R10, RZ, P0 ;  /* 0x000000ff0a0a7207 */ /* 0x000ff60000000000 */
[----:B------:R2:W-:Y:S01]  /*5b10*/  @!UP0 UTMALDG.3D [UR16], [UR4], desc[UR6] ;  /* 0x00000610040085b4 */ /* 0x0005e20008011000 */
[----:B------:R-:W-:Y:S05]  /*5b20*/  VOTEU.ALL UP0, P1 ;  /* 0x0000000000ff7886 */ /* 0x000fea0000800000 */
[----:B------:R2:W-:Y:S01]  /*5b30*/  @!UP0 UTMALDG.3D [UR8], [UR4], desc[UR6] ;  /* 0x00000608040085b4 */ /* 0x0005e20008011000 */
[----:B------:R2:W-:Y:S01]  /*5b40*/  @!P1 SYNCS.ARRIVE.TRANS64.RED.A0TR RZ, [UR21+0x78], R3 ;  /* 0x00007803ffff99a7 */ /* 0x0005e20008300415 */
[----:B------:R-:W-:Y:S01]  /*5b50*/  SYNCS.ARRIVE.TRANS64.RED.A1T0 RZ, [UR39], RZ ;  /* 0x000000ffffff79a7 */ /* 0x000fe20008100427 */
[----:B------:R-:W-:Y:S05]  /*5b60*/  BRA.U UP2, `(.L_x_100) ;  /* 0xffffffed02e47547 */ /* 0x000fea000b83ffff */
[----:B--2---:R-:W-:-:S04]  /*5b70*/  SHF.L.U32 R3, R11, 0x1f, RZ ;  /* 0x0000001f0b037819 */ /* 0x004fc800000006ff */
[----:B------:R-:W2:Y:S02]  /*5b80*/  SYNCS.PHASECHK.TRANS64.TRYWAIT P0, [UR21+0x80], R3 ;  /* 0x00008003ff0075a7 */ /* 0x000ea40008001115 */
[----:B--2---:R-:W-:Y:S05]  /*5b90*/  @!P0 BRA `(.L_x_101) ;  /* 0x00000044006c8947 */ /* 0x004fea0003800000 */
.L_x_198:
[----:B------:R-:W3:Y:S02]  /*5ba0*/  SYNCS.PHASECHK.TRANS64.TRYWAIT P0, [UR21+0x88], R3 ;  /* 0x00008803ff0075a7 */ /* 0x000ee40008001115 */
[----:B---3--:R-:W-:Y:S05]  /*5bb0*/  @!P0 BRA `(.L_x_102) ;  /* 0x00000044007c8947 */ /* 0x008fea0003800000 */
.L_x_200:
[----:B------:R-:W3:Y:S02]  /*5bc0*/  SYNCS.PHASECHK.TRANS64.TRYWAIT P0, [UR21+0x90], R3 ;  /* 0x00009003ff0075a7 */ /* 0x000ee40008001115 */
[----:B---3--:R-:W-:Y:S05]  /*5bd0*/  @!P0 BRA `(.L_x_103) ;  /* 0x00000044008c8947 */ /* 0x008fea0003800000 */
.L_x_202:
[----:B--2---:R-:W-:-:S07]  /*5be0*/  MOV R0, UR21 ;  /* 0x0000001500007c02 */ /* 0x004fce0008000f00 */
.L_x_104:
[----:B--2---:R-:W-:-:S04]  /*5bf0*/  SHF.L.U32 R3, R11, 0x1f, RZ ;  /* 0x0000001f0b037819 */ /* 0x004fc800000006ff */
[----:B------:R2:W3:Y:S03]  /*5c00*/  SYNCS.PHASECHK.TRANS64.TRYWAIT P0, [R0+URZ+0x98], R3 ;  /* 0x00009803000075a7 */ /* 0x0004e600080011ff */
[----:B---3--:R-:W-:Y:S05]  /*5c10*/  @!P0 NANOSLEEP.SYNCS 0x989680 ;  /* 0x009896800000895d */ /* 0x008fea0003900000 */
[----:B------:R-:W3:Y:S02]  /*5c20*/  @!P0 SYNCS.PHASECHK.TRANS64 P0, [R0+URZ+0x98], R3 ;  /* 0x00009803000085a7 */ /* 0x000ee400080010ff */
[----:B-1-3--:R-:W-:Y:S05]  /*5c30*/  @P0 EXIT ;  /* 0x000000000000094d */ /* 0x00afea0003800000 */
[----:B------:R-:W-:Y:S05]  /*5c40*/  BRA `(.L_x_104) ;  /* 0xfffffffc00e87947 */ /* 0x000fea000383ffff */
.L_x_89:
[----:B------:R-:W-:-:S06]  /*5c50*/  UISETP.GE.AND UP0, UPT, UR18, 0x4, UPT ;  /* 0x000000041200788c */ /* 0x000fcc000bf06270 */
[----:B------:R-:W-:-:S13]  /*5c60*/  PLOP3.LUT P0, PT, PT, PT, UP0, 0x80, 0x8 ;  /* 0x000000000008781c */ /* 0x000fda0003f0f008 */
[----:B-1----:R-:W-:Y:S05]  /*5c70*/  @!P0 EXIT ;  /* 0x000000000000894d */ /* 0x002fea0003800000 */
[----:B------:R-:W-:Y:S01]  /*5c80*/  BAR.SYNC.DEFER_BLOCKING 0x6, 0xa0 ;  /* 0x0182800000007b1d */ /* 0x000fe20000010000 */
[C---:B------:R-:W-:Y:S01]  /*5c90*/  IMAD.SHL.U32 R3, R70.reuse, 0x10, RZ ;  /* 0x0000001046037824 */ /* 0x040fe200078e00ff */
[C---:B------:R-:W-:Y:S01]  /*5ca0*/  SHF.L.U32 R2, R70.reuse, 0x1, RZ ;  /* 0x0000000146027819 */ /* 0x040fe200000006ff */
[C---:B------:R-:W-:Y:S01]  /*5cb0*/  IMAD.SHL.U32 R8, R57.reuse, 0x200, RZ ;  /* 0x0000020039087824 */ /* 0x040fe200078e00ff */
[C---:B------:R-:W-:Y:S01]  /*5cc0*/  LOP3.LUT R71, R70.reuse, 0x60, RZ, 0xc0, !PT ;  /* 0x0000006046477812 */ /* 0x040fe200078ec0ff */
[----:B------:R-:W-:Y:S01]  /*5cd0*/  IMAD.SHL.U32 R4, R57, 0x200000, RZ ;  /* 0x0020000039047824 */ /* 0x000fe200078e00ff */
[----:B------:R-:W-:Y:S02]  /*5ce0*/  UMOV UR43, 0x400 ;  /* 0x00000400002b7882 */ /* 0x000fe40000000000 */
[----:B------:R-:W1:Y:S01]  /*5cf0*/  LDC.64 R54, c[0x0][0x8b0] ;  /* 0x00022c00ff367b82 */ /* 0x000e620000000a00 */
[----:B------:R-:W-:Y:S01]  /*5d00*/  ULEA UR43, UR47, UR43, 0x18 ;  /* 0x0000002b2f2b7291 */ /* 0x000fe2000f8ec0ff */
[C---:B------:R-:W-:Y:S01]  /*5d10*/  LOP3.LUT R69, R3.reuse, 0x590, RZ, 0xc0, !PT ;  /* 0x0000059003457812 */ /* 0x040fe200078ec0ff */
[----:B------:R-:W2:Y:S01]  /*5d20*/  LDCU.64 UR6, c[0x0][0x890] ;  /* 0x00011200ff0677ac */ /* 0x000ea20008000a00 */
[----:B------:R-:W-:Y:S01]  /*5d30*/  LOP3.LUT R3, R3, 0x60, RZ, 0xc0, !PT ;  /* 0x0000006003037812 */ /* 0x000fe200078ec0ff */
[----:B------:R-:W-:Y:S01]  /*5d40*/  IMAD.U32 R23, R70, 0x10000, RZ ;  /* 0x0001000046177824 */ /* 0x000fe200078e00ff */
[----:B------:R-:W-:Y:S01]  /*5d50*/  LOP3.LUT R69, R69, 0x200, R8, 0xf8, !PT ;  /* 0x0000020045457812 */ /* 0x000fe200078ef808 */
[----:B------:R-:W-:Y:S01]  /*5d60*/  UIADD3 UR4, UPT, UPT, UR43, 0x200, URZ ;  /* 0x000002002b047890 */ /* 0x000fe2000fffe0ff */
[----:B------:R-:W3:Y:S01]  /*5d70*/  LDC.64 R52, c[0x0][0x8a8] ;  /* 0x00022a00ff347b82 */ /* 0x000ee20000000a00 */
[----:B------:R-:W-:Y:S01]  /*5d80*/  LOP3.LUT R2, R3, 0xc, R2, 0xf8, !PT ;  /* 0x0000000c03027812 */ /* 0x000fe200078ef802 */
[----:B------:R-:W-:Y:S01]  /*5d90*/  HFMA2 R22, -RZ, RZ, 0, 0 ;  /* 0x00000000ff167431 */ /* 0x000fe200000001ff */
[----:B------:R-:W-:Y:S01]  /*5da0*/  LOP3.LUT R4, R4, 0x200000, RZ, 0xc0, !PT ;  /* 0x0020000004047812 */ /* 0x000fe200078ec0ff */
[----:B------:R-:W-:Y:S01]  /*5db0*/  IMAD.MOV.U32 R66, RZ, RZ, 0x1 ;  /* 0x00000001ff427424 */ /* 0x000fe200078e00ff */
[----:B------:R-:W-:-:S02]  /*5dc0*/  LOP3.LUT R69, R69, R2, RZ, 0xfc, !PT ;  /* 0x0000000245457212 */ /* 0x000fc400078efcff */
[----:B------:R-:W-:Y:S02]  /*5dd0*/  CS2R R64, SRZ ;  /* 0x0000000000407805 */ /* 0x000fe4000001ff00 */
[----:B------:R-:W-:Y:S01]  /*5de0*/  MOV R60, UR4 ;  /* 0x00000004003c7c02 */ /* 0x000fe20008000f00 */
[----:B------:R-:W-:Y:S01]  /*5df0*/  IMAD.MOV.U32 R62, RZ, RZ, RZ ;  /* 0x000000ffff3e7224 */ /* 0x000fe200078e00ff */
[----:B------:R-:W4:Y:S01]  /*5e00*/  LDS R0, [UR43+0x160] ;  /* 0x0001602bff007984 */ /* 0x000f220008000800 */
[----:B------:R-:W-:Y:S01]  /*5e10*/  LOP3.LUT R68, R70, 0x2, RZ, 0xc0, !PT ;  /* 0x0000000246447812 */ /* 0x000fe200078ec0ff */
[----:B------:R-:W1:Y:S01]  /*5e20*/  LDCU UR60, c[0x0][0x370] ;  /* 0x00006e00ff3c77ac */ /* 0x000e620008000800 */
[----:B------:R-:W-:Y:S01]  /*5e30*/  LOP3.LUT R23, R4, 0x400000, R23, 0xf8, !PT ;  /* 0x0040000004177812 */ /* 0x000fe200078ef817 */
[----:B------:R-:W-:Y:S01]  /*5e40*/  IMAD R69, R69, 0x4, R60 ;  /* 0x0000000445457824 */ /* 0x000fe200078e023c */
[----:B------:R-:W-:Y:S01]  /*5e50*/  LOP3.LUT R70, R70, 0x4, RZ, 0xc0, !PT ;  /* 0x0000000446467812 */ /* 0x000fe200078ec0ff */
[----:B--2---:R-:W-:Y:S01]  /*5e60*/  IMAD.U32 R73, RZ, RZ, UR6 ;  /* 0x00000006ff497e24 */ /* 0x004fe2000f8e00ff */
[----:B------:R-:W2:Y:S01]  /*5e70*/  LDCU UR42, c[0x0][0xb0c] ;  /* 0x00016180ff2a77ac */ /* 0x000ea20008000800 */
[----:B------:R-:W-:-:S02]  /*5e80*/  IMAD.U32 R72, RZ, RZ, UR7 ;  /* 0x00000007ff487e24 */ /* 0x000fc4000f8e00ff */
[--C-:B------:R-:W-:Y:S01]  /*5e90*/  IMAD R68, R68, -0x10, R69.reuse ;  /* 0xfffffff044447824 */ /* 0x100fe200078e0245 */
[----:B------:R-:W1:Y:S01]  /*5ea0*/  LDCU UR39, c[0x0][0xb30] ;  /* 0x00016600ff2777ac */ /* 0x000e620008000800 */
[----:B------:R-:W-:Y:S01]  /*5eb0*/  IMAD R67, R70, -0x10, R69 ;  /* 0xfffffff046437824 */ /* 0x000fe200078e0245 */
[----:B------:R-:W1:Y:S01]  /*5ec0*/  LDCU.64 UR54, c[0x0][0x888] ;  /* 0x00011100ff3677ac */ /* 0x000e620008000a00 */
[----:B------:R-:W1:Y:S01]  /*5ed0*/  LDCU.64 UR40, c[0x0][0xb28] ;  /* 0x00016500ff2877ac */ /* 0x000e620008000a00 */
[----:B------:R-:W1:Y:S01]  /*5ee0*/  LDCU.128 UR56, c[0x0][0xb10] ;  /* 0x00016200ff3877ac */ /* 0x000e620008000c00 */
[----:B------:R-:W1:Y:S01]  /*5ef0*/  LDCU UR53, c[0x0][0x374] ;  /* 0x00006e80ff3577ac */ /* 0x000e620008000800 */
[----:B------:R-:W-:Y:S01]  /*5f00*/  UMOV UR52, URZ ;  /* 0x000000ff00347c82 */ /* 0x000fe20008000000 */
[----:B------:R-:W-:Y:S01]  /*5f10*/  UMOV UR46, URZ ;  /* 0x000000ff002e7c82 */ /* 0x000fe20008000000 */
[----:B-1234-:R-:W-:-:S07]  /*5f20*/  IMAD.IADD R23, R0, 0x1, R23 ;  /* 0x0000000100177824 */ /* 0x01efce00078e0217 */
.L_x_148:
[----:B------:R-:W-:Y:S02]  /*5f30*/  LEA R3, R62, UR43, 0x3 ;  /* 0x0000002b3e037c11 */ /* 0x000fe4000f8e18ff */
[----:B------:R-:W-:Y:S02]  /*5f40*/  SHF.L.U32 R0, R64, 0x1f, RZ ;  /* 0x0000001f40007819 */ /* 0x000fe400000006ff */
[----:B-1----:R-:W-:Y:S02]  /*5f50*/  LEA R5, R62, UR43, 0x4 ;  /* 0x0000002b3e057c11 */ /* 0x002fe4000f8e20ff */
[----:B------:R-:W1:Y:S02]  /*5f60*/  SYNCS.PHASECHK.TRANS64.TRYWAIT P0, [R3+URZ+0xb0], R0 ;  /* 0x0000b000030075a7 */ /* 0x000e6400080011ff */
[----:B-12---:R-:W-:Y:S05]  /*5f70*/  @!P0 BRA `(.L_x_105) ;  /* 0x0000004000bc8947 */ /* 0x006fea0003800000 */
.L_x_203:
[----:B------:R-:W2:Y:S01]  /*5f80*/  LDS.128 R4, [R5+0x140] ;  /* 0x0001400005047984 */ /* 0x000ea20000000c00 */
        /* <DEDUP_REMOVED lines=10> */
[----:B------:R-:W-:Y:S01]  /*6030*/  PLOP3.LUT P0, PT, PT, PT, UP1, 0x80, 0x8 ;  /* 0x000000000008781c */ /* 0x000fe20003f0f018 */
[----:B------:R-:W-:Y:S11]  /*6040*/  UP2UR UR62, UPR, URZ, 0x2 ;  /* 0x00000002ff3e7883 */ /* 0x000ff60008000000 */
[----:B------:R-:W-:Y:S01]  /*6050*/  @!UPT UIADD3 URZ, UPT, UPT, URZ, URZ, URZ ;  /* 0x000000fffffff290 */ /* 0x000fe2000fffe0ff */
[----:B-1----:R-:W-:Y:S02]  /*6060*/  @P0 SHF.R.U32.HI R0, RZ, 0x10, R5 ;  /* 0x00000010ff000819 */ /* 0x002fe40000011605 */
        /* <DEDUP_REMOVED lines=12> */
[----:B------:R-:W2:Y:S01]  /*6130*/  LDCU UR12, c[0x0][0xb20] ;  /* 0x00016400ff0c77ac */ /* 0x000ea20008000800 */
[----:B------:R-:W-:Y:S02]  /*6140*/  UIMAD.WIDE.U32 UR4, UR53, UR59, URZ ;  /* 0x0000003b350472a5 */ /* 0x000fe4000f8e00ff */
[----:B------:R-:W-:Y:S02]  /*6150*/  UIMAD.WIDE.U32 UR6, UR60, UR56, URZ ;  /* 0x000000383c0672a5 */ /* 0x000fe4000f8e00ff */
[----:B------:R-:W-:Y:S02]  /*6160*/  UISETP.NE.AND UP0, UPT, UR58, 0x1, UPT ;  /* 0x000000013a00788c */ /* 0x000fe4000bf05270 */
[----:B------:R-:W-:Y:S02]  /*6170*/  UIMAD.WIDE.U32 UR8, UR37, UR59, URZ ;  /* 0x0000003b250872a5 */ /* 0x000fe4000f8e00ff */
[----:B------:R-:W-:Y:S02]  /*6180*/  UIMAD.WIDE.U32 UR10, UR38, UR56, URZ ;  /* 0x00000038260a72a5 */ /* 0x000fe4000f8e00ff */
[----:B------:R-:W-:Y:S02]  /*6190*/  UISETP.NE.AND UP1, UPT, UR42, 0x1, UPT ;  /* 0x000000012a00788c */ /* 0x000fe4000bf25270 */
[----:B------:R-:W-:Y:S01]  /*61a0*/  UISETP.NE.AND UP2, UPT, UR45, 0x1, UPT ;  /* 0x000000012d00788c */ /* 0x000fe2000bf45270 */
[----:B------:R-:W-:Y:S02]  /*61b0*/  UMOV UR4, UR5 ;  /* 0x0000000500047c82 */ /* 0x000fe40008000000 */
[----:B--2---:R-:W-:Y:S03]  /*61c0*/  USHF.R.U32.HI UR5, URZ, UR12, UR4 ;  /* 0x0000000cff057299 */ /* 0x004fe60008011604 */
[----:B------:R-:W-:Y:S02]  /*61d0*/  UMOV UR4, UR7 ;  /* 0x0000000700047c82 */ /* 0x000fe40008000000 */
[----:B------:R-:W-:Y:S02]  /*61e0*/  USHF.R.U32.HI UR7, URZ, UR57, UR4 ;  /* 0x00000039ff077299 */ /* 0x000fe40008011604 */
[----:B------:R-:W-:Y:S02]  /*61f0*/  USEL UR4, UR53, UR5, !UP0 ;  /* 0x0000000535047287 */ /* 0x000fe4000c000000 */
[----:B------:R-:W-:Y:S01]  /*6200*/  USEL UR7, UR60, UR7, !UP1 ;  /* 0x000000073c077287 */ /* 0x000fe2000c800000 */
[----:B------:R-:W-:Y:S01]  /*6210*/  UMOV UR5, UR9 ;  /* 0x0000000900057c82 */ /* 0x000fe20008000000 */
[----:B------:R-:W-:Y:S02]  /*6220*/  UIMAD.WIDE.U32 UR8, UR4, UR40, URZ ;  /* 0x00000028040872a5 */ /* 0x000fe4000f8e00ff */
[----:B------:R-:W-:Y:S03]  /*6230*/  USHF.R.U32.HI UR6, URZ, UR12, UR5 ;  /* 0x0000000cff067299 */ /* 0x000fe60008011605 */
[----:B------:R-:W-:Y:S01]  /*6240*/  UMOV UR5, UR11 ;  /* 0x0000000b00057c82 */ /* 0x000fe20008000000 */
[----:B------:R-:W-:Y:S02]  /*6250*/  UIMAD.WIDE.U32 UR10, UR7, UR40, URZ ;  /* 0x00000028070a72a5 */ /* 0x000fe4000f8e00ff */
[----:B------:R-:W-:Y:S02]  /*6260*/  USHF.R.U32.HI UR12, URZ, UR57, UR5 ;  /* 0x00000039ff0c7299 */ /* 0x000fe40008011605 */
[----:B------:R-:W-:Y:S01]  /*6270*/  USEL UR6, UR37, UR6, !UP0 ;  /* 0x0000000625067287 */ /* 0x000fe2000c000000 */
[----:B------:R-:W-:Y:S02]  /*6280*/  UMOV UR5, UR9 ;  /* 0x0000000900057c82 */ /* 0x000fe40008000000 */
[----:B------:R-:W-:Y:S01]  /*6290*/  UMOV UR10, UR11 ;  /* 0x0000000b000a7c82 */ /* 0x000fe20008000000 */
[----:B------:R-:W-:Y:S02]  /*62a0*/  @UP2 USHF.R.U32.HI UR4, URZ, UR41, UR5 ;  /* 0x00000029ff042299 */ /* 0x000fe40008011605 */
[----:B------:R-:W-:Y:S02]  /*62b0*/  @UP2 USHF.R.U32.HI UR7, URZ, UR41, UR10 ;  /* 0x00000029ff072299 */ /* 0x000fe4000801160a */
[----:B------:R-:W-:Y:S02]  /*62c0*/  UIMAD UR4, UR45, UR4, URZ ;  /* 0x000000042d0472a4 */ /* 0x000fe4000f8e02ff */
[----:B------:R-:W-:Y:S02]  /*62d0*/  UIMAD.WIDE.U32 UR10, UR6, UR40, URZ ;  /* 0x00000028060a72a5 */ /* 0x000fe4000f8e00ff */
[----:B------:R-:W-:Y:S02]  /*62e0*/  USEL UR5, UR38, UR12, !UP1 ;  /* 0x0000000c26057287 */ /* 0x000fe4000c800000 */
[----:B------:R-:W-:Y:S02]  /*62f0*/  UIMAD UR8, UR45, UR7, URZ ;  /* 0x000000072d0872a4 */ /* 0x000fe4000f8e02ff */
[----:B------:R-:W-:Y:S03]  /*6300*/  UISETP.GE.AND UP0, UPT, UR6, UR4, UPT ;  /* 0x000000040600728c */ /* 0x000fe6000bf06270 */
[----:B------:R-:W-:Y:S01]  /*6310*/  UMOV UR4, UR11 ;  /* 0x0000000b00047c82 */ /* 0x000fe20008000000 */
[----:B------:R-:W-:Y:S02]  /*6320*/  UISETP.GE.OR UP0, UPT, UR5, UR8, UP0 ;  /* 0x000000080500728c */ /* 0x000fe40008706670 */
[----:B------:R-:W-:Y:S02]  /*6330*/  USHF.R.U32.HI UR4, URZ, UR41, UR4 ;  /* 0x00000029ff047299 */ /* 0x000fe40008011604 */
[----:B------:R-:W-:Y:S02]  /*6340*/  UIMAD.WIDE.U32 UR8, UR5, UR40, URZ ;  /* 0x00000028050872a5 */ /* 0x000fe4000f8e00ff */
[----:B------:R-:W-:Y:S02]  /*6350*/  USEL UR11, UR6, UR4, !UP2 ;  /* 0x00000004060b7287 */ /* 0x000fe4000d000000 */
[----:B------:R-:W-:Y:S02]  /*6360*/  UIADD3 UR8, UPT, UPT, -UR5, URZ, URZ ;  /* 0x000000ff05087290 */ /* 0x000fe4000fffe1ff */
[----:B------:R-:W-:Y:S01]  /*6370*/  UIADD3 UR10, UPT, UPT, -UR11, URZ, URZ ;  /* 0x000000ff0b0a7290 */ /* 0x000fe2000fffe1ff */
[----:B------:R-:W-:Y:S01]  /*6380*/  @!UP0 UMOV UR4, UR9 ;  /* 0x0000000900048c82 */ /* 0x000fe20008000000 */
[----:B------:R-:W-:Y:S02]  /*6390*/  UIADD3 UR9, UPT, UPT, -UR6, URZ, URZ ;  /* 0x000000ff06097290 */ /* 0x000fe4000fffe1ff */
[----:B------:R-:W-:Y:S02]  /*63a0*/  @!UP0 USHF.R.U32.HI UR4, URZ, UR41, UR4 ;  /* 0x00000029ff048299 */ /* 0x000fe40008011604 */
[----:B------:R-:W-:Y:S02]  /*63b0*/  UIMAD UR10, UR45, UR10, UR6 ;  /* 0x0000000a2d0a72a4 */ /* 0x000fe4000f8e0206 */
[----:B------:R-:W-:Y:S04]  /*63c0*/  @!UP0 USEL UR4, UR5, UR4, !UP2 ;  /* 0x0000000405048287 */ /* 0x000fe8000d000000 */
[----:B------:R-:W-:Y:S02]  /*63d0*/  @!UP0 UIMAD UR10, UR7, UR10, UR4 ;  /* 0x0000000a070a82a4 */ /* 0x000fe4000f8e0204 */
[----:B------:R-:W-:Y:S02]  /*63e0*/  @!UP0 UIADD3 UR11, UPT, UPT, UR11, -UR4, URZ ;  /* 0x800000040b0b8290 */ /* 0x000fe4000fffe0ff */
[----:B------:R-:W-:Y:S02]  /*63f0*/  UIMAD UR7, UR42, UR8, UR38 ;  /* 0x000000082a0772a4 */ /* 0x000fe4000f8e0226 */
[----:B------:R-:W-:Y:S02]  /*6400*/  @!UP0 UIMAD UR6, UR11, UR45, UR5 ;  /* 0x0000002d0b0682a4 */ /* 0x000fe4000f8e0205 */
[----:B------:R-:W-:Y:S01]  /*6410*/  UIMAD UR4, UR58, UR9, UR37 ;  /* 0x000000093a0472a4 */ /* 0x000fe2000f8e0225 */
[----:B------:R-:W-:Y:S02]  /*6420*/  @!UP0 UMOV UR5, UR10 ;  /* 0x0000000a00058c82 */ /* 0x000fe40008000000 */
[----:B------:R-:W-:Y:S02]  /*6430*/  UIMAD UR38, UR5, UR42, UR7 ;  /* 0x0000002a052672a4 */ /* 0x000fe4000f8e0207 */
[----:B------:R-:W-:Y:S11]  /*6440*/  UIMAD UR37, UR6, UR58, UR4 ;  /* 0x0000003a062572a4 */ /* 0x000ff6000f8e0204 */
[----:B------:R-:W-:Y:S01]  /*6450*/  @!UPT UIADD3 URZ, UPT, UPT, URZ, URZ, URZ ;  /* 0x000000fffffff290 */ /* 0x000fe2000fffe0ff */
.L_x_106:
[----:B------:R-:W-:Y:S01]  /*6460*/  UISETP.NE.AND UP0, UPT, UR39, 0x1, UPT ;  /* 0x000000012700788c */ /* 0x000fe2000bf05270 */
[----:B------:R-:W-:Y:S01]  /*6470*/  LOP3.LUT P0, RZ, R60, 0x1b0, RZ, 0xc0, !PT ;  /* 0x000001b03cff7812 */ /* 0x000fe2000780c0ff */
[----:B------:R-:W-:Y:S01]  /*6480*/  USHF.L.U32 UR50, UR27, 0x6, URZ ;  /* 0x000000061b327899 */ /* 0x000fe200080006ff */
[----:B------:R-:W-:Y:S01]  /*6490*/  BSSY.RECONVERGENT B6, `(.L_x_107) ;  /* 0x0000034000067945 */ /* 0x000fe20003800200 */
[----:B------:R-:W-:Y:S01]  /*64a0*/  USHF.L.U32 UR49, UR26, 0x7, URZ ;  /* 0x000000071a317899 */ /* 0x000fe200080006ff */
[----:B------:R-:W-:Y:S06]  /*64b0*/  IADD3 R62, PT, PT, R62, 0x1, RZ ;  /* 0x000000013e3e7810 */ /* 0x000fec0007ffe0ff */
[----:B------:R-:W2:Y:S01]  /*64c0*/  @!UP0 LDCU.128 UR12, c[0x0][0xb10] ;  /* 0x00016200ff0c87ac */ /* 0x000ea20008000c00 */
[----:B------:R-:W3:Y:S01]  /*64d0*/  @!UP0 LDCU UR5, c[0x0][0xb0c] ;  /* 0x00016180ff0587ac */ /* 0x000ee20008000800 */
[----:B------:R-:W4:Y:S01]  /*64e0*/  @!UP0 LDCU UR10, c[0x0][0xb20] ;  /* 0x00016400ff0a87ac */ /* 0x000f220008000800 */
[----:B--2---:R-:W-:Y:S02]  /*64f0*/  UIMAD.WIDE.U32 UR8, UR38, UR12, URZ ;  /* 0x0000000c260872a5 */ /* 0x004fe4000f8e00ff */
[----:B------:R-:W-:Y:S02]  /*6500*/  UIMAD.WIDE.U32 UR6, UR37, UR15, URZ ;  /* 0x0000000f250672a5 */ /* 0x000fe4000f8e00ff */
[----:B------:R-:W-:Y:S03]  /*6510*/  @!UP0 UISETP.NE.AND UP1, UPT, UR14, 0x1, UPT ;  /* 0x000000010e00888c */ /* 0x000fe6000bf25270 */
[----:B------:R-:W-:Y:S01]  /*6520*/  @!UP0 UMOV UR4, UR9 ;  /* 0x0000000900048c82 */ /* 0x000fe20008000000 */
[----:B---3--:R-:W-:Y:S02]  /*6530*/  @!UP0 UISETP.NE.AND UP2, UPT, UR5, 0x1, UPT ;  /* 0x000000010500888c */ /* 0x008fe4000bf45270 */
[----:B------:R-:W-:Y:S01]  /*6540*/  @!UP0 USHF.R.U32.HI UR4, URZ, UR13, UR4 ;  /* 0x0000000dff048299 */ /* 0x000fe20008011604 */
[----:B------:R-:W-:Y:S02]  /*6550*/  @!UP0 UMOV UR6, UR7 ;  /* 0x0000000700068c82 */ /* 0x000fe40008000000 */
[----:B----4-:R-:W-:Y:S02]  /*6560*/  @!UP0 USHF.R.U32.HI UR6, URZ, UR10, UR6 ;  /* 0x0000000aff068299 */ /* 0x010fe40008011606 */
[----:B------:R-:W-:Y:S02]  /*6570*/  @!UP0 USEL UR7, UR38, UR4, !UP2 ;  /* 0x0000000426078287 */ /* 0x000fe4000d000000 */
[----:B------:R-:W-:Y:S04]  /*6580*/  @!UP0 USEL UR6, UR37, UR6, !UP1 ;  /* 0x0000000625068287 */ /* 0x000fe8000c800000 */
[----:B------:R-:W-:Y:S02]  /*6590*/  @!UP0 UIADD3 UR4, UPT, UPT, -UR7, UR6, URZ ;  /* 0x0000000607048290 */ /* 0x000fe4000fffe1ff */
[----:B------:R-:W-:Y:S02]  /*65a0*/  @!UP0 UIADD3 UR6, UPT, UPT, UR7, -UR6, URZ ;  /* 0x8000000607068290 */ /* 0x000fe4000fffe0ff */
[----:B------:R-:W-:Y:S02]  /*65b0*/  @!UP0 UIMAD UR38, UR4, UR5, UR38 ;  /* 0x00000005042682a4 */ /* 0x000fe4000f8e0226 */
[----:B------:R-:W-:Y:S01]  /*65c0*/  @!UP0 UIMAD UR37, UR6, UR14, UR37 ;  /* 0x0000000e062582a4 */ /* 0x000fe2000f8e0225 */
[----:B------:R-:W-:Y:S11]  /*65d0*/  @!P0 BRA `(.L_x_108) ;  /* 0x00000000007c8947 */ /* 0x000ff60003800000 */
[----:B------:R-:W2:Y:S01]  /*65e0*/  LDCU.64 UR8, c[0x4][0x80] ;  /* 0x01001000ff0877ac */ /* 0x000ea20008000a00 */
[----:B------:R-:W-:Y:S01]  /*65f0*/  MOV R2, 0x0 ;  /* 0x0000000000027802 */ /* 0x000fe20000000f00 */
[----:B------:R-:W-:Y:S02]  /*6600*/  HFMA2 R12, -RZ, RZ, 0, 5.9604644775390625e-08 ;  /* 0x00000001ff0c7431 */ /* 0x000fe400000001ff */
[----:B------:R-:W-:Y:S01]  /*6610*/  IMAD.MOV.U32 R8, RZ, RZ, 0x70 ;  /* 0x00000070ff087424 */ /* 0x000fe200078e00ff */
[----:B------:R3:W4:Y:S01]  /*6620*/  LDC.64 R14, c[0x4][R2] ;  /* 0x01000000020e7b82 */ /* 0x0007220000000a00 */
[----:B------:R-:W1:Y:S01]  /*6630*/  LDCU.64 UR6, c[0x4][0x88] ;  /* 0x01001100ff0677ac */ /* 0x000e620008000a00 */
[----:B------:R-:W-:Y:S01]  /*6640*/  IMAD.MOV.U32 R13, RZ, RZ, RZ ;  /* 0x000000ffff0d7224 */ /* 0x000fe200078e00ff */
[----:B------:R-:W1:Y:S01]  /*6650*/  LDCU.64 UR4, c[0x4][0x8] ;  /* 0x01000100ff0477ac */ /* 0x000e620008000a00 */
[----:B--2---:R-:W-:Y:S01]  /*6660*/  MOV R5, UR9 ;  /* 0x0000000900057c02 */ /* 0x004fe20008000f00 */
[----:B------:R-:W-:Y:S01]  /*6670*/  IMAD.U32 R4, RZ, RZ, UR8 ;  /* 0x00000008ff047e24 */ /* 0x000fe2000f8e00ff */
[----:B-1----:R-:W-:Y:S01]  /*6680*/  MOV R7, UR7 ;  /* 0x0000000700077c02 */ /* 0x002fe20008000f00 */
[----:B------:R-:W-:Y:S01]  /*6690*/  IMAD.U32 R6, RZ, RZ, UR6 ;  /* 0x00000006ff067e24 */ /* 0x000fe2000f8e00ff */
[----:B------:R-:W-:Y:S01]  /*66a0*/  MOV R11, UR5 ;  /* 0x00000005000b7c02 */ /* 0x000fe20008000f00 */
[----:B------:R-:W-:Y:S02]  /*66b0*/  IMAD.U32 R10, RZ, RZ, UR4 ;  /* 0x00000004ff0a7e24 */ /* 0x000fe4000f8e00ff */
[----:B------:R-:W-:Y:S07]  /*66c0*/  LEPC R20, `(.L_x_109) ;  /* 0x000000001014794e */ /* 0x000fee0000000000 */
[----:B---345:R-:W-:Y:S05]  /*66d0*/  CALL.ABS.NOINC R14 ;  /* 0x000000000e007343 */ /* 0x038fea0003c00000 */
.L_x_109:
[----:B------:R-:W1:Y:S01]  /*66e0*/  LDCU.64 UR8, c[0x4][0x80] ;  /* 0x01001000ff0877ac */ /* 0x000e620008000a00 */
[----:B------:R-:W2:Y:S01]  /*66f0*/  LDC.64 R2, c[0x4][R2] ;  /* 0x0100000002027b82 */ /* 0x000ea20000000a00 */
[----:B------:R-:W-:Y:S02]  /*6700*/  HFMA2 R12, -RZ, RZ, 0, 5.9604644775390625e-08 ;  /* 0x00000001ff0c7431 */ /* 0x000fe400000001ff */
[----:B------:R-:W-:Y:S02]  /*6710*/  IMAD.MOV.U32 R8, RZ, RZ, 0x70 ;  /* 0x00000070ff087424 */ /* 0x000fe400078e00ff */
[----:B------:R-:W-:Y:S01]  /*6720*/  IMAD.MOV.U32 R13, RZ, RZ, RZ ;  /* 0x000000ffff0d7224 */ /* 0x000fe200078e00ff */
[----:B------:R-:W3:Y:S01]  /*6730*/  LDCU.64 UR6, c[0x4][0x88] ;  /* 0x01001100ff0677ac */ /* 0x000ee20008000a00 */
[----:B------:R-:W4:Y:S01]  /*6740*/  LDCU.64 UR4, c[0x4][0x8] ;  /* 0x01000100ff0477ac */ /* 0x000f220008000a00 */
[----:B-1----:R-:W-:Y:S02]  /*6750*/  MOV R4, UR8 ;  /* 0x0000000800047c02 */ /* 0x002fe40008000f00 */
[----:B------:R-:W-:Y:S02]  /*6760*/  MOV R5, UR9 ;  /* 0x0000000900057c02 */ /* 0x000fe40008000f00 */
[----:B---3--:R-:W-:Y:S01]  /*6770*/  MOV R7, UR7 ;  /* 0x0000000700077c02 */ /* 0x008fe20008000f00 */
[----:B------:R-:W-:Y:S01]  /*6780*/  IMAD.U32 R6, RZ, RZ, UR6 ;  /* 0x00000006ff067e24 */ /* 0x000fe2000f8e00ff */
[----:B----4-:R-:W-:Y:S01]  /*6790*/  MOV R11, UR5 ;  /* 0x00000005000b7c02 */ /* 0x010fe20008000f00 */
[----:B------:R-:W-:Y:S02]  /*67a0*/  IMAD.U32 R10, RZ, RZ, UR4 ;  /* 0x00000004ff0a7e24 */ /* 0x000fe4000f8e00ff */
[----:B------:R-:W-:Y:S07]  /*67b0*/  LEPC R20, `(.L_x_108) ;  /* 0x000000001014794e */ /* 0x000fee0000000000 */
[----:B--2---:R-:W-:Y:S05]  /*67c0*/  CALL.ABS.NOINC R2 ;  /* 0x0000000002007343 */ /* 0x004fea0003c00000 */
.L_x_108:
[----:B------:R-:W-:Y:S05]  /*67d0*/  BSYNC.RECONVERGENT B6 ;  /* 0x0000000000067941 */ /* 0x000fea0003800200 */
.L_x_107:
[----:B------:R-:W-:Y:S02]  /*67e0*/  R2UR UR6, R59 ;  /* 0x000000003b0672ca */ /* 0x000fe400000e0000 */
[----:B------:R-:W-:Y:S02]  /*67f0*/  R2UR UR5, R73 ;  /* 0x00000000490572ca */ /* 0x000fe400000e0000 */
[----:B------:R-:W-:Y:S02]  /*6800*/  R2UR UR4, R72 ;  /* 0x00000000480472ca */ /* 0x000fe400000e0000 */
[----:B------:R-:W-:Y:S02]  /*6810*/  ISETP.NE.U32.AND P4, PT, R54, RZ, PT ;  /* 0x000000ff3600720c */ /* 0x000fe40003f85070 */
[----:B------:R-:W-:Y:S02]  /*6820*/  ISETP.NE.U32.AND P2, PT, RZ, UR54, PT ;  /* 0x00000036ff007c0c */ /* 0x000fe4000bf45070 */
[----:B------:R-:W-:Y:S02]  /*6830*/  ISETP.NE.AND.EX P4, PT, R55, RZ, PT, P4 ;  /* 0x000000ff3700720c */ /* 0x000fe40003f85340 */
[----:B------:R-:W-:Y:S01]  /*6840*/  ISETP.NE.AND.EX P2, PT, RZ, UR55, PT, P2 ;  /* 0x00000037ff007c0c */ /* 0x000fe2000bf45320 */
[----:B------:R-:W-:Y:S02]  /*6850*/  UISETP.NE.AND UP2, UPT, UR6, URZ, UPT ;  /* 0x000000ff0600728c */ /* 0x000fe4000bf45270 */
[----:B------:R-:W-:Y:S04]  /*6860*/  UISETP.NE.U32.AND UP0, UPT, UR5, URZ, UPT ;  /* 0x000000ff0500728c */ /* 0x000fe8000bf05070 */
[----:B------:R-:W-:Y:S01]  /*6870*/  UISETP.NE.AND.EX UP1, UPT, UR4, URZ, UPT, UP0 ;  /* 0x000000ff0400728c */ /* 0x000fe2000bf25300 */
[----:B------:R-:W-:Y:S01]  /*6880*/  PLOP3.LUT P1, PT, PT, PT, UP2, 0x80, 0x8 ;  /* 0x000000000008781c */ /* 0x000fe20003f2f028 */
[----:B------:R-:W-:Y:S03]  /*6890*/  UPLOP3.LUT UP0, UPT, UPT, UPT, UPT, 0x40, 0x4 ;  /* 0x000000000004789c */ /* 0x000fe60003f0e870 */
[----:B------:R-:W-:Y:S06]  /*68a0*/  @UP2 UPLOP3.LUT UP0, UPT, UPT, UPT, UP1, 0x80, 0x8 ;  /* 0x000000000008289c */ /* 0x000fec0003f0f010 */
[----:B------:R-:W-:Y:S01]  /*68b0*/  PLOP3.LUT P0, PT, PT, PT, UP0, 0x80, 0x8 ;  /* 0x000000000008781c */ /* 0x000fe20003f0f008 */
[----:B------:R-:W-:Y:S01]  /*68c0*/  @!UPT UIADD3 URZ, UPT, UPT, URZ, URZ, URZ ;  /* 0x000000fffffff290 */ /* 0x000fe2000fffe0ff */
[----:B------:R-:W-:Y:S11]  /*68d0*/  BRA.U !UP1, `(.L_x_110) ;  /* 0x0000000109407547 */ /* 0x000ff6000b800000 */
[----:B------:R-:W-:Y:S01]  /*68e0*/  UISETP.NE.U32.AND UP0, UPT, UR54, URZ, UPT ;  /* 0x000000ff3600728c */ /* 0x000fe2000bf05070 */
[----:B------:R-:W-:Y:S01]  /*68f0*/  R2UR UR6, R73 ;  /* 0x00000000490672ca */ /* 0x000fe200000e0000 */
[----:B------:R-:W2:Y:S01]  /*6900*/  LDCU.64 UR8, c[0x0][0x358] ;  /* 0x00006b00ff0877ac */ /* 0x000ea20008000a00 */
[----:B------:R-:W-:Y:S02]  /*6910*/  HFMA2 R56, -RZ, RZ, 0, 5.9604644775390625e-08 ;  /* 0x00000001ff387431 */ /* 0x000fe400000001ff */
[----:B-1----:R-:W-:Y:S01]  /*6920*/  IMAD.MOV.U32 R0, RZ, RZ, 0x1 ;  /* 0x00000001ff007424 */ /* 0x002fe200078e00ff */
[----:B------:R-:W-:Y:S06]  /*6930*/  UISETP.NE.AND.EX UP0, UPT, UR55, URZ, UPT, UP0 ;  /* 0x000000ff3700728c */ /* 0x000fec000bf05300 */
[----:B------:R-:W-:Y:S05]  /*6940*/  PLOP3.LUT P3, PT, PT, PT, UP0, 0x80, 0x8 ;  /* 0x000000000008781c */ /* 0x000fea0003f6f008 */
[----:B------:R-:W1:Y:S01]  /*6950*/  @UP0 LDCU.64 UR4, c[0x0][0x888] ;  /* 0x00011100ff0407ac */ /* 0x000e620008000a00 */
[----:B------:R-:W-:Y:S07]  /*6960*/  @UP0 UIMAD UR6, UR36, UR6, URZ ;  /* 0x00000006240602a4 */ /* 0x000fee000f8e02ff */
[----:B------:R-:W-:Y:S01]  /*6970*/  @!P3 PRMT R56, R0, 0x7610, R56 ;  /* 0x000076100038b816 */ /* 0x000fe20000000038 */
[----:B-1----:R-:W-:Y:S06]  /*6980*/  @UP0 UIMAD.WIDE UR4, UR6, 0x4, UR4 ;  /* 0x00000004060408a5 */ /* 0x002fec000f8e0204 */
[----:B------:R-:W-:Y:S02]  /*6990*/  IMAD.U32 R2, RZ, RZ, UR4 ;  /* 0x00000004ff027e24 */ /* 0x000fe4000f8e00ff */
[----:B------:R-:W-:Y:S03]  /*69a0*/  IMAD.U32 R3, RZ, RZ, UR5 ;  /* 0x00000005ff037e24 */ /* 0x000fe6000f8e00ff */
[----:B------:R-:W1:Y:S02]  /*69b0*/  @!UP0 LDCU UR4, c[0x0][0x880] ;  /* 0x00011000ff0487ac */ /* 0x000e640008000800 */
[----:B--2--5:R2:W5:Y:S02]  /*69c0*/  @P3 LDG.E R27, desc[UR8][R2.64] ;  /* 0x00000008021b3981 */ /* 0x024564000c1e1900 */
[----:B-12---:R-:W-:Y:S02]  /*69d0*/  @!P3 MOV R27, UR4 ;  /* 0x00000004001bbc02 */ /* 0x006fe40008000f00 */
.L_x_110:
[----:B------:R-:W-:Y:S05]  /*69e0*/  @!P4 BRA `(.L_x_111) ;  /* 0x000000000024c947 */ /* 0x000fea0003800000 */
[----:B------:R-:W-:Y:S01]  /*69f0*/  ISETP.NE.U32.AND P3, PT, R52, RZ, PT ;  /* 0x000000ff3400720c */ /* 0x000fe20003f65070 */
[----:B------:R-:W2:Y:S03]  /*6a00*/  LDCU.64 UR4, c[0x0][0x358] ;  /* 0x00006b00ff0477ac */ /* 0x000ea60008000a00 */
[----:B------:R-:W-:Y:S11]  /*6a10*/  ISETP.NE.AND.EX P3, PT, R53, RZ, PT, P3 ;  /* 0x000000ff3500720c */ /* 0x000ff60003f65330 */
[----:B------:R-:W-:Y:S02]  /*6a20*/  @!UPT UIADD3 URZ, UPT, UPT, URZ, URZ, URZ ;  /* 0x000000fffffff290 */ /* 0x000fe4000fffe0ff */
[----:B------:R-:W3:Y:S01]  /*6a30*/  @P3 LDC.64 R2, c[0x0][0x8a8] ;  /* 0x00022a00ff023b82 */ /* 0x000ee20000000a00 */
[----:B-1----:R-:W-:Y:S04]  /*6a40*/  @P3 IMAD R0, R54, UR36, RZ ;  /* 0x0000002436003c24 */ /* 0x002fe8000f8e02ff */
[----:B---3--:R-:W-:Y:S05]  /*6a50*/  @P3 IMAD.WIDE R2, R0, 0x4, R2 ;  /* 0x0000000400023825 */ /* 0x008fea00078e0202 */
[----:B--2--5:R2:W5:Y:S02]  /*6a60*/  @P3 LDG.E R24, desc[UR4][R2.64] ;  /* 0x0000000402183981 */ /* 0x024564000c1e1900 */
[----:B--2---:R-:W3:Y:S02]  /*6a70*/  @!P3 LDC R24, c[0x0][0x8a0] ;  /* 0x00022800ff18bb82 */ /* 0x004ee40000000800 */
.L_x_111:
[----:B-----5:R-:W-:Y:S01]  /*6a80*/  FSETP.NEU.AND P3, PT, R27, RZ, PT ;  /* 0x000000ff1b00720b */ /* 0x020fe20003f6d000 */
[----:B------:R-:W-:Y:S01]  /*6a90*/  BSSY B1, `(.L_x_112) ;  /* 0x0000039000017945 */ /* 0x000fe20003800000 */
[----:B------:R-:W-:Y:S01]  /*6aa0*/  SEL R3, RZ, 0xffffffff, P2 ;  /* 0xffffffffff037807 */ /* 0x000fe20001000000 */
[----:B------:R-:W-:Y:S01]  /*6ab0*/  IMAD.MOV.U32 R35, RZ, RZ, 0x1 ;  /* 0x00000001ff237424 */ /* 0x000fe200078e00ff */
[----:B------:R-:W-:Y:S01]  /*6ac0*/  @P1 LOP3.LUT P2, RZ, R56, 0xff, RZ, 0xc0, !PT ;  /* 0x000000ff38ff1812 */ /* 0x000fe2000784c0ff */
[----:B------:R-:W-:Y:S01]  /*6ad0*/  IMAD R25, R22, 0x40, R23 ;  /* 0x0000004016197824 */ /* 0x000fe200078e0217 */
[----:B------:R-:W-:Y:S01]  /*6ae0*/  @P1 SEL R2, RZ, 0xffffffff, P3 ;  /* 0xffffffffff021807 */ /* 0x000fe20001800000 */
[----:B------:R-:W-:Y:S01]  /*6af0*/  IMAD R63, R70, -0x10, R68 ;  /* 0xfffffff0463f7824 */ /* 0x000fe200078e0244 */
[----:B------:R-:W-:Y:S01]  /*6b00*/  LOP3.LUT R66, R66, 0x1, RZ, 0x3c, !PT ;  /* 0x0000000142427812 */ /* 0x000fe200078e3cff */
[----:B------:R-:W-:Y:S01]  /*6b10*/  IMAD.MOV.U32 R34, RZ, RZ, RZ ;  /* 0x000000ffff227224 */ /* 0x000fe200078e00ff */
[----:B------:R-:W-:Y:S02]  /*6b20*/  @P0 SEL R2, R3, R2, !P2 ;  /* 0x0000000203020207 */ /* 0x000fe40005000000 */
[----:B------:R-:W-:Y:S02]  /*6b30*/  CS2R R38, SRZ ;  /* 0x0000000000267805 */ /* 0x000fe4000001ff00 */
[----:B------:R-:W-:Y:S02]  /*6b40*/  LEA R75, R22, UR43, 0x3 ;  /* 0x0000002b164b7c11 */ /* 0x000fe4000f8e18ff */
[----:B------:R-:W-:Y:S02]  /*6b50*/  CS2R R36, SRZ ;  /* 0x0000000000247805 */ /* 0x000fe4000001ff00 */
[----:B------:R-:W-:Y:S02]  /*6b60*/  @P1 LOP3.LUT R2, R2, 0x1, RZ, 0xc0, !PT ;  /* 0x0000000102021812 */ /* 0x000fe400078ec0ff */
[----:B------:R-:W-:Y:S02]  /*6b70*/  CS2R R42, SRZ ;  /* 0x00000000002a7805 */ /* 0x000fe4000001ff00 */
[----:B-1----:R-:W-:Y:S02]  /*6b80*/  SHF.L.U32 R0, R65, 0x1f, RZ ;  /* 0x0000001f41007819 */ /* 0x002fe400000006ff */
[----:B------:R-:W-:Y:S02]  /*6b90*/  CS2R R40, SRZ ;  /* 0x0000000000287805 */ /* 0x000fe4000001ff00 */
[----:B------:R-:W-:Y:S02]  /*6ba0*/  ISETP.NE.U32.OR P5, PT, R2, 0x1, !P1 ;  /* 0x000000010200780c */ /* 0x000fe40004fa5470 */
[----:B------:R-:W-:Y:S02]  /*6bb0*/  CS2R R46, SRZ ;  /* 0x00000000002e7805 */ /* 0x000fe4000001ff00 */
[----:B------:R-:W-:Y:S02]  /*6bc0*/  PLOP3.LUT P2, PT, PT, PT, UP1, 0x80, 0x8 ;  /* 0x000000000008781c */ /* 0x000fe40003f4f018 */
[----:B------:R-:W-:Y:S02]  /*6bd0*/  CS2R R44, SRZ ;  /* 0x00000000002c7805 */ /* 0x000fe4000001ff00 */
[----:B------:R-:W-:Y:S02]  /*6be0*/  LOP3.LUT P4, R61, R56, 0xff, RZ, 0xc0, !PT ;  /* 0x000000ff383d7812 */ /* 0x000fe4000788c0ff */
[----:B------:R-:W-:Y:S02]  /*6bf0*/  CS2R R50, SRZ ;  /* 0x0000000000327805 */ /* 0x000fe4000001ff00 */
[----:B------:R-:W-:Y:S02]  /*6c00*/  SEL R2, RZ, 0xffffffff, P3 ;  /* 0xffffffffff027807 */ /* 0x000fe40001800000 */
[----:B------:R-:W-:Y:S02]  /*6c10*/  CS2R R48, SRZ ;  /* 0x0000000000307805 */ /* 0x000fe4000001ff00 */
[----:B------:R-:W-:Y:S02]  /*6c20*/  P2R R74, PR, RZ, 0x20 ;  /* 0x00000020ff4a7803 */ /* 0x000fe40000000000 */
[----:B------:R-:W-:Y:S02]  /*6c30*/  @P5 SHF.L.U32 R4, R66, 0x1f, RZ ;  /* 0x0000001f42045819 */ /* 0x000fe400000006ff */
[----:B------:R-:W-:Y:S02]  /*6c40*/  @P2 SEL R2, R3, R2, !P4 ;  /* 0x0000000203022207 */ /* 0x000fe40006000000 */
[----:B------:R-:W1:Y:S02]  /*6c50*/  @P5 SYNCS.PHASECHK.TRANS64.TRYWAIT P1, [UR43+0x60], R4 ;  /* 0x00006004ff0055a7 */ /* 0x000e64000802112b */
[----:B------:R-:W-:Y:S04]  /*6c60*/  LOP3.LUT R2, R2, 0x1, RZ, 0xc0, !PT ;  /* 0x0000000102027812 */ /* 0x000fe800078ec0ff */
[----:B------:R-:W-:Y:S04]  /*6c70*/  ISETP.NE.U32.AND P2, PT, R2, 0x1, PT ;  /* 0x000000010200780c */ /* 0x000fe80003f45070 */
[----:B------:R-:W-:Y:S01]  /*6c80*/  P2R R76, PR, RZ, 0x4 ;  /* 0x00000004ff4c7803 */ /* 0x000fe20000000000 */
[----:B------:R2:W4:Y:S01]  /*6c90*/  SYNCS.PHASECHK.TRANS64.TRYWAIT P0, [R75+URZ+0xd0], R0 ;  /* 0x0000d0004b0075a7 */ /* 0x00052200080011ff */
[----:B-1----:R-:W-:Y:S01]  /*6ca0*/  @P5 SEL R35, RZ, 0x1, !P1 ;  /* 0x00000001ff235807 */ /* 0x002fe20004800000 */
[----:B--2---:R-:W-:Y:S06]  /*6cb0*/  @!P5 BRA `(.L_x_113) ;  /* 0x000000000058d947 */ /* 0x004fec0003800000 */
[----:B------:R-:W-:Y:S01]  /*6cc0*/  IMAD.MOV.U32 R39, RZ, RZ, RZ ;  /* 0x000000ffff277224 */ /* 0x000fe200078e00ff */
[----:B------:R-:W-:Y:S01]  /*6cd0*/  ISETP.NE.AND P1, PT, R35, RZ, PT ;  /* 0x000000ff2300720c */ /* 0x000fe20003f25270 */
[----:B------:R-:W-:Y:S01]  /*6ce0*/  BSSY B0, `(.L_x_114) ;  /* 0x000000c000007945 */ /* 0x000fe20003800000 */
[----:B------:R-:W-:Y:S02]  /*6cf0*/  CS2R R50, SRZ ;  /* 0x0000000000327805 */ /* 0x000fe4000001ff00 */
[----:B------:R-:W-:Y:S02]  /*6d00*/  CS2R R48, SRZ ;  /* 0x0000000000307805 */ /* 0x000fe4000001ff00 */
[----:B------:R-:W-:Y:S02]  /*6d10*/  CS2R R46, SRZ ;  /* 0x00000000002e7805 */ /* 0x000fe4000001ff00 */
[----:B------:R-:W-:Y:S02]  /*6d20*/  CS2R R44, SRZ ;  /* 0x00000000002c7805 */ /* 0x000fe4000001ff00 */
[----:B------:R-:W-:Y:S02]  /*6d30*/  CS2R R42, SRZ ;  /* 0x00000000002a7805 */ /* 0x000fe4000001ff00 */
[----:B------:R-:W-:Y:S02]  /*6d40*/  CS2R R40, SRZ ;  /* 0x0000000000287805 */ /* 0x000fe4000001ff00 */
[----:B------:R-:W-:Y:S01]  /*6d50*/  CS2R R36, SRZ ;  /* 0x0000000000247805 */ /* 0x000fe2000001ff00 */
[----:B------:R-:W-:Y:S06]  /*6d60*/  @P1 BRA `(.L_x_115) ;  /* 0x00000000000c1947 */ /* 0x000fec0003800000 */
[----:B------:R-:W-:Y:S04]  /*6d70*/  SHF.L.U32 R3, R66, 0x1f, RZ ;  /* 0x0000001f42037819 */ /* 0x000fe800000006ff */
[----:B------:R-:W1:Y:S02]  /*6d80*/  SYNCS.PHASECHK.TRANS64.TRYWAIT P1, [UR43+0x60], R3 ;  /* 0x00006003ff0075a7 */ /* 0x000e64000802112b */
[----:B-1----:R-:W-:Y:S05]  /*6d90*/  @!P1 BRA `(.L_x_116) ;  /* 0x0000003400489947 */ /* 0x002fea0003800000 */
.L_x_115:
[----:B------:R-:W-:Y:S05]  /*6da0*/  BSYNC B0 ;  /* 0x0000000000007941 */ /* 0x000fea0003800000 */
.L_x_114:
[----:B------:R-:W-:Y:S01]  /*6db0*/  ISETP.NE.AND P1, PT, R76, RZ, PT ;  /* 0x000000ff4c00720c */ /* 0x000fe20003f25270 */
[----:B------:R-:W-:Y:S11]  /*6dc0*/  HFMA2 R34, -RZ, RZ, 0, 5.9604644775390625e-08 ;  /* 0x00000001ff227431 */ /* 0x000ff600000001ff */
[----:B------:R-:W-:Y:S01]  /*6dd0*/  @!UPT UIADD3 URZ, UPT, UPT, URZ, URZ, URZ ;  /* 0x000000fffffff290 */ /* 0x000fe2000fffe0ff */
[----:B------:R2:W1:Y:S04]  /*6de0*/  @P1 LDS.128 R48, [R69] ;  /* 0x0000000045301984 */ /* 0x0004680000000c00 */
[----:B------:R2:W1:Y:S04]  /*6df0*/  @P1 LDS.128 R44, [R68+0x10] ;  /* 0x00001000442c1984 */ /* 0x0004680000000c00 */
[----:B------:R2:W1:Y:S04]  /*6e00*/  @P1 LDS.128 R40, [R67+0x20] ;  /* 0x0000200043281984 */ /* 0x0004680000000c00 */
[----:B------:R2:W1:Y:S02]  /*6e10*/  @P1 LDS.128 R36, [R63+0x30] ;  /* 0x000030003f241984 */ /* 0x0004640000000c00 */
.L_x_113:
[----:B------:R-:W-:Y:S05]  /*6e20*/  BSYNC B1 ;  /* 0x0000000000017941 */ /* 0x000fea0003800000 */
.L_x_112:
[----:B-1----:R-:W-:Y:S04]  /*6e30*/  SHF.R.U32.HI R2, RZ, 0x15, R25 ;  /* 0x00000015ff027819 */ /* 0x002fe80000011619 */
[----:B------:R-:W-:Y:S01]  /*6e40*/  LOP3.LUT P1, RZ, R2, 0x3, R57, 0x48, !PT ;  /* 0x0000000302ff7812 */ /* 0x000fe20007824839 */
[----:B------:R-:W-:Y:S01]  /*6e50*/  @!UPT UIADD3 URZ, UPT, UPT, URZ, URZ, URZ ;  /* 0x000000fffffff290 */ /* 0x000fe2000fffe0ff */
[----:B----4-:R-:W-:Y:S11]  /*6e60*/  @P0 BRA `(.L_x_117) ;  /* 0x0000000000080947 */ /* 0x010ff60003800000 */
[----:B------:R-:W1:Y:S02]  /*6e70*/  SYNCS.PHASECHK.TRANS64.TRYWAIT P0, [R75+URZ+0xd0], R0 ;  /* 0x0000d0004b0075a7 */ /* 0x000e6400080011ff */
[----:B-1----:R-:W-:Y:S05]  /*6e80*/  @!P0 BRA `(.L_x_118) ;  /* 0x0000003400248947 */ /* 0x002fea0003800000 */
.L_x_117:
[----:B------:R-:W-:Y:S05]  /*6e90*/  @!P1 BRA `(.L_x_119) ;  /* 0x0000000000409947 */ /* 0x000fea0003800000 */
[----:B------:R-:W4:Y:S01]  /*6ea0*/  LDCU.64 UR8, c[0x4][0x70] ;  /* 0x01000e00ff0877ac */ /* 0x000f220008000a00 */
[----:B------:R-:W-:Y:S01]  /*6eb0*/  MOV R3, 0x0 ;  /* 0x0000000000037802 */ /* 0x000fe20000000f00 */
[----:B------:R-:W-:Y:S02]  /*6ec0*/  HFMA2 R12, -RZ, RZ, 0, 5.9604644775390625e-08 ;  /* 0x00000001ff0c7431 */ /* 0x000fe400000001ff */
[----:B------:R-:W-:Y:S02]  /*6ed0*/  IMAD.MOV.U32 R8, RZ, RZ, 0x192 ;  /* 0x00000192ff087424 */ /* 0x000fe400078e00ff */
[----:B------:R-:W-:Y:S01]  /*6ee0*/  IMAD.MOV.U32 R13, RZ, RZ, RZ ;  /* 0x000000ffff0d7224 */ /* 0x000fe200078e00ff */
[----:B------:R-:W5:Y:S01]  /*6ef0*/  LDCU.64 UR6, c[0x4][0x78] ;  /* 0x01000f00ff0677ac */ /* 0x000f620008000a00 */
[----:B------:R-:W1:Y:S01]  /*6f00*/  LDC.64 R2, c[0x4][R3] ;  /* 0x0100000003027b82 */ /* 0x000e620000000a00 */
[----:B------:R-:W2:Y:S01]  /*6f10*/  LDCU.64 UR4, c[0x4][0x10] ;  /* 0x01000200ff0477ac */ /* 0x000ea20008000a00 */
[----:B----4-:R-:W-:Y:S01]  /*6f20*/  MOV R5, UR9 ;  /* 0x0000000900057c02 */ /* 0x010fe20008000f00 */
[----:B------:R-:W-:Y:S01]  /*6f30*/  IMAD.U32 R4, RZ, RZ, UR8 ;  /* 0x00000008ff047e24 */ /* 0x000fe2000f8e00ff */
[----:B-----5:R-:W-:Y:S01]  /*6f40*/  MOV R7, UR7 ;  /* 0x0000000700077c02 */ /* 0x020fe20008000f00 */
[----:B------:R-:W-:Y:S01]  /*6f50*/  IMAD.U32 R6, RZ, RZ, UR6 ;  /* 0x00000006ff067e24 */ /* 0x000fe2000f8e00ff */
[----:B--2---:R-:W-:Y:S01]  /*6f60*/  MOV R11, UR5 ;  /* 0x00000005000b7c02 */ /* 0x004fe20008000f00 */
[----:B------:R-:W-:Y:S02]  /*6f70*/  IMAD.U32 R10, RZ, RZ, UR4 ;  /* 0x00000004ff0a7e24 */ /* 0x000fe4000f8e00ff */
[----:B------:R-:W-:Y:S07]  /*6f80*/  LEPC R20, `(.L_x_119) ;  /* 0x000000001014794e */ /* 0x000fee0000000000 */
[----:B-1-3--:R-:W-:Y:S05]  /*6f90*/  CALL.ABS.NOINC R2 ;  /* 0x0000000002007343 */ /* 0x00afea0003c00000 */
.L_x_119:
[----:B------:R-:W-:Y:S01]  /*6fa0*/  LOP3.LUT R20, R48, 0xffffe000, RZ, 0xc0, !PT ;  /* 0xffffe00030147812 */ /* 0x000fe200078ec0ff */
[----:B------:R-:W-:Y:S05]  /*6fb0*/  WARPSYNC.ALL ;  /* 0x0000000000007948 */ /* 0x000fea0003800000 */
[----:B------:R-:W-:Y:S01]  /*6fc0*/  R2UR UR4, R25 ;  /* 0x00000000190472ca */ /* 0x000fe200000e0000 */
[----:B------:R-:W-:Y:S01]  /*6fd0*/  BSSY.RECONVERGENT B0, `(.L_x_120) ;  /* 0x000005d000007945 */ /* 0x000fe20003800200 */
[----:B------:R-:W-:Y:S02]  /*6fe0*/  LOP3.LUT R21, R49, 0xffffe000, RZ, 0xc0, !PT ;  /* 0xffffe00031157812 */ /* 0x000fe400078ec0ff */
[----:B------:R-:W-:Y:S02]  /*6ff0*/  LOP3.LUT R26, R50, 0xffffe000, RZ, 0xc0, !PT ;  /* 0xffffe000321a7812 */ /* 0x000fe400078ec0ff */
[----:B------:R-:W-:Y:S02]  /*7000*/  LOP3.LUT R33, R44, 0xffffe000, RZ, 0xc0, !PT ;  /* 0xffffe0002c217812 */ /* 0x000fe400078ec0ff */
[----:B------:R-:W-:Y:S05]  /*7010*/  ISETP.NE.AND P0, PT, R71, RZ, PT ;  /* 0x000000ff4700720c */ /* 0x000fea0003f05270 */
[----:B------:R-:W1:Y:S02]  /*7020*/  LDTM.x16 R4, tmem[UR4] ;  /* 0x00000004000479ee */ /* 0x000e640008240000 */
[C---:B-1-3--:R-:W-:Y:S01]  /*7030*/  FMUL R0, R24.reuse, R4 ;  /* 0x0000000418007220 */ /* 0x04afe20000400000 */
[C---:B------:R-:W-:Y:S01]  /*7040*/  FMUL R2, R24.reuse, R5 ;  /* 0x0000000518027220 */ /* 0x040fe20000400000 */
[C---:B------:R-:W-:Y:S01]  /*7050*/  FMUL R3, R24.reuse, R6 ;  /* 0x0000000618037220 */ /* 0x040fe20000400000 */
[----:B------:R-:W-:Y:S01]  /*7060*/  FMUL R7, R24, R7 ;  /* 0x0000000718077220 */ /* 0x000fe20000400000 */
[----:B------:R-:W-:Y:S01]  /*7070*/  FFMA R28, R27, R20, R0 ;  /* 0x000000141b1c7223 */ /* 0x000fe20000000000 */
[----:B------:R-:W-:Y:S01]  /*7080*/  LOP3.LUT R20, R51, 0xffffe000, RZ, 0xc0, !PT ;  /* 0xffffe00033147812 */ /* 0x000fe200078ec0ff */
[C---:B------:R-:W-:Y:S01]  /*7090*/  FFMA R29, R27.reuse, R21, R2 ;  /* 0x000000151b1d7223 */ /* 0x040fe20000000002 */
[----:B------:R-:W-:Y:S01]  /*70a0*/  LOP3.LUT R21, R46, 0xffffe000, RZ, 0xc0, !PT ;  /* 0xffffe0002e157812 */ /* 0x000fe200078ec0ff */
[----:B------:R-:W-:Y:S01]  /*70b0*/  FFMA R30, R27, R26, R3 ;  /* 0x0000001a1b1e7223 */ /* 0x000fe20000000003 */
[----:B------:R-:W-:Y:S01]  /*70c0*/  LOP3.LUT R26, R45, 0xffffe000, RZ, 0xc0, !PT ;  /* 0xffffe0002d1a7812 */ /* 0x000fe200078ec0ff */
[----:B------:R-:W-:Y:S01]  /*70d0*/  FFMA R31, R27, R20, R7 ;  /* 0x000000141b1f7223 */ /* 0x000fe20000000007 */
[----:B------:R-:W-:Y:S01]  /*70e0*/  LOP3.LUT R20, R47, 0xffffe000, RZ, 0xc0, !PT ;  /* 0xffffe0002f147812 */ /* 0x000fe200078ec0ff */
[C---:B------:R-:W-:Y:S01]  /*70f0*/  FMUL R4, R24.reuse, R8 ;  /* 0x0000000818047220 */ /* 0x040fe20000400000 */
[----:B------:R-:W-:Y:S01]  /*7100*/  F2FP.TF32.F32.PACK_B R28, R28 ;  /* 0x0000001cff1c723e */ /* 0x000fe200024050ff */
[C---:B------:R-:W-:Y:S01]  /*7110*/  FMUL R5, R24.reuse, R9 ;  /* 0x0000000918057220 */ /* 0x040fe20000400000 */
[----:B------:R-:W-:Y:S01]  /*7120*/  F2FP.TF32.F32.PACK_B R29, R29 ;  /* 0x0000001dff1d723e */ /* 0x000fe200024050ff */
[C---:B------:R-:W-:Y:S01]  /*7130*/  FMUL R6, R24.reuse, R10 ;  /* 0x0000000a18067220 */ /* 0x040fe20000400000 */
[----:B------:R-:W-:Y:S01]  /*7140*/  FMUL R11, R24, R11 ;  /* 0x0000000b180b7220 */ /* 0x000fe20000400000 */
[----:B------:R-:W-:Y:S01]  /*7150*/  F2FP.TF32.F32.PACK_B R30, R30 ;  /* 0x0000001eff1e723e */ /* 0x000fe200024050ff */
[C---:B------:R-:W-:Y:S01]  /*7160*/  FFMA R4, R27.reuse, R33, R4 ;  /* 0x000000211b047223 */ /* 0x040fe20000000004 */
[----:B------:R-:W-:Y:S01]  /*7170*/  F2FP.TF32.F32.PACK_B R31, R31 ;  /* 0x0000001fff1f723e */ /* 0x000fe200024050ff */
[C---:B------:R-:W-:Y:S01]  /*7180*/  FFMA R5, R27.reuse, R26, R5 ;  /* 0x0000001a1b057223 */ /* 0x040fe20000000005 */
[C---:B------:R-:W-:Y:S01]  /*7190*/  FFMA R6, R27.reuse, R21, R6 ;  /* 0x000000151b067223 */ /* 0x040fe20000000006 */
[----:B------:R-:W-:Y:S01]  /*71a0*/  FFMA R7, R27, R20, R11 ;  /* 0x000000141b077223 */ /* 0x000fe2000000000b */
[----:B------:R-:W-:Y:S01]  /*71b0*/  LOP3.LUT R33, R40, 0xffffe000, RZ, 0xc0, !PT ;  /* 0xffffe00028217812 */ /* 0x000fe200078ec0ff */
[----:B------:R1:W-:Y:S01]  /*71c0*/  STS.128 [R69], R28 ;  /* 0x0000001c45007388 */ /* 0x0003e20000000c00 */
[----:B------:R-:W-:Y:S01]  /*71d0*/  LOP3.LUT R26, R41, 0xffffe000, RZ, 0xc0, !PT ;  /* 0xffffe000291a7812 */ /* 0x000fe200078ec0ff */
[C---:B------:R-:W-:Y:S01]  /*71e0*/  FMUL R8, R24.reuse, R12 ;  /* 0x0000000c18087220 */ /* 0x040fe20000400000 */
[----:B------:R-:W-:Y:S01]  /*71f0*/  FMUL R9, R24, R13 ;  /* 0x0000000d18097220 */ /* 0x000fe20000400000 */
[----:B------:R-:W-:Y:S01]  /*7200*/  LOP3.LUT R21, R42, 0xffffe000, RZ, 0xc0, !PT ;  /* 0xffffe0002a157812 */ /* 0x000fe200078ec0ff */
[C---:B------:R-:W-:Y:S01]  /*7210*/  FMUL R10, R24.reuse, R14 ;  /* 0x0000000e180a7220 */ /* 0x040fe20000400000 */
[----:B------:R-:W-:Y:S01]  /*7220*/  LOP3.LUT R20, R43, 0xffffe000, RZ, 0xc0, !PT ;  /* 0xffffe0002b147812 */ /* 0x000fe200078ec0ff */
[----:B------:R-:W-:Y:S01]  /*7230*/  FMUL R15, R24, R15 ;  /* 0x0000000f180f7220 */ /* 0x000fe20000400000 */
[----:B------:R-:W-:Y:S01]  /*7240*/  F2FP.TF32.F32.PACK_B R4, R4 ;  /* 0x00000004ff04723e */ /* 0x000fe200024050ff */
[C---:B------:R-:W-:Y:S01]  /*7250*/  FFMA R8, R27.reuse, R33, R8 ;  /* 0x000000211b087223 */ /* 0x040fe20000000008 */
[----:B------:R-:W-:Y:S01]  /*7260*/  F2FP.TF32.F32.PACK_B R5, R5 ;  /* 0x00000005ff05723e */ /* 0x000fe200024050ff */
[C---:B------:R-:W-:Y:S01]  /*7270*/  FFMA R9, R27.reuse, R26, R9 ;  /* 0x0000001a1b097223 */ /* 0x040fe20000000009 */
[----:B------:R-:W-:Y:S01]  /*7280*/  F2FP.TF32.F32.PACK_B R6, R6 ;  /* 0x00000006ff06723e */ /* 0x000fe200024050ff */
[C---:B------:R-:W-:Y:S01]  /*7290*/  FFMA R10, R27.reuse, R21, R10 ;  /* 0x000000151b0a7223 */ /* 0x040fe2000000000a */
[----:B------:R-:W-:Y:S01]  /*72a0*/  F2FP.TF32.F32.PACK_B R7, R7 ;  /* 0x00000007ff07723e */ /* 0x000fe200024050ff */
[----:B------:R-:W-:Y:S01]  /*72b0*/  FFMA R11, R27, R20, R15 ;  /* 0x000000141b0b7223 */ /* 0x000fe2000000000f */
[----:B------:R-:W-:Y:S01]  /*72c0*/  LOP3.LUT R33, R36, 0xffffe000, RZ, 0xc0, !PT ;  /* 0xffffe00024217812 */ /* 0x000fe200078ec0ff */
[C---:B------:R-:W-:Y:S01]  /*72d0*/  FMUL R12, R24.reuse, R16 ;  /* 0x00000010180c7220 */ /* 0x040fe20000400000 */
[----:B------:R-:W-:Y:S01]  /*72e0*/  LOP3.LUT R26, R37, 0xffffe000, RZ, 0xc0, !PT ;  /* 0xffffe000251a7812 */ /* 0x000fe200078ec0ff */
[----:B------:R1:W-:Y:S01]  /*72f0*/  STS.128 [R68+0x10], R4 ;  /* 0x0000100444007388 */ /* 0x0003e20000000c00 */
        /* <DEDUP_REMOVED lines=13> */
[----:B------:R-:W-:Y:S02]  /*73d0*/  F2FP.TF32.F32.PACK_B R12, R12 ;  /* 0x0000000cff0c723e */ /* 0x000fe400024050ff */
[----:B------:R-:W-:Y:S01]  /*73e0*/  F2FP.TF32.F32.PACK_B R13, R13 ;  /* 0x0000000dff0d723e */ /* 0x000fe200024050ff */
[----:B------:R1:W-:Y:S01]  /*73f0*/  STS.128 [R67+0x20], R8 ;  /* 0x0000200843007388 */ /* 0x0003e20000000c00 */
[----:B------:R-:W-:Y:S02]  /*7400*/  F2FP.TF32.F32.PACK_B R14, R14 ;  /* 0x0000000eff0e723e */ /* 0x000fe400024050ff */
[----:B------:R-:W-:Y:S05]  /*7410*/  F2FP.TF32.F32.PACK_B R15, R15 ;  /* 0x0000000fff0f723e */ /* 0x000fea00024050ff */
[----:B------:R1:W-:Y:S01]  /*7420*/  STS.128 [R63+0x30], R12 ;  /* 0x0000300c3f007388 */ /* 0x0003e20000000c00 */
[----:B------:R-:W-:Y:S01]  /*7430*/  @!PT LDS RZ, [RZ] ;  /* 0x00000000fffff984 */ /* 0x000fe20000000800 */
[----:B------:R-:W-:Y:S01]  /*7440*/  @!PT LDS RZ, [RZ] ;  /* 0x00000000fffff984 */ /* 0x000fe20000000800 */
[----:B------:R-:W-:Y:S01]  /*7450*/  @!PT LDS RZ, [RZ] ;  /* 0x00000000fffff984 */ /* 0x000fe20000000800 */
[----:B------:R-:W-:Y:S01]  /*7460*/  @!PT LDS RZ, [RZ] ;  /* 0x00000000fffff984 */ /* 0x000fe20000000800 */
[----:B------:R3:W-:Y:S07]  /*7470*/  MEMBAR.ALL.CTA ;  /* 0x0000000000007992 */ /* 0x0007ee0000008000 */
[----:B---3--:R-:W3:Y:S02]  /*7480*/  FENCE.VIEW.ASYNC.S ;  /* 0x00000000000073c6 */ /* 0x008ee40000000000 */
[----:B---3--:R-:W-:Y:S06]  /*7490*/  BAR.SYNC.DEFER_BLOCKING 0x1, 0x80 ;  /* 0x0042000000007b1d */ /* 0x008fec0000010000 */
[----:B------:R-:W-:Y:S05]  /*74a0*/  @P0 BRA `(.L_x_121) ;  /* 0x00000000003c0947 */ /* 0x000fea0003800000 */
[----:B------:R-:W3:Y:S01]  /*74b0*/  LDCU.64 UR6, c[0x0][0x348] ;  /* 0x00006900ff0677ac */ /* 0x000ee20008000a00 */
[----:B------:R-:W-:Y:S01]  /*74c0*/  UIADD3 UR4, UPT, UPT, UR43, 0x200, URZ ;  /* 0x000002002b047890 */ /* 0x000fe2000fffe0ff */
[----:B------:R-:W-:Y:S01]  /*74d0*/  UMOV UR51, UR36 ;  /* 0x0000002400337c82 */ /* 0x000fe20008000000 */
[----:B------:R-:W-:Y:S02]  /*74e0*/  UIADD3 UR9, UPT, UPT, UR49, 0x40, URZ ;  /* 0x0000004031097890 */ /* 0x000fe4000fffe0ff */
[----:B------:R-:W-:Y:S02]  /*74f0*/  UIADD3 UR8, UPT, UPT, UR43, 0x1200, URZ ;  /* 0x000012002b087890 */ /* 0x000fe4000fffe0ff */
[----:B------:R-:W-:Y:S01]  /*7500*/  MOV R60, UR4 ;  /* 0x00000004003c7c02 */ /* 0x000fe20008000f00 */
[----:B------:R-:W-:Y:S01]  /*7510*/  UMOV UR10, UR50 ;  /* 0x00000032000a7c82 */ /* 0x000fe20008000000 */
[----:B------:R-:W-:Y:S02]  /*7520*/  UMOV UR11, UR36 ;  /* 0x00000024000b7c82 */ /* 0x000fe40008000000 */
[----:B------:R-:W-:Y:S01]  /*7530*/  R2UR UR48, R60 ;  /* 0x000000003c3072ca */ /* 0x000fe200000e0000 */
[----:B---3--:R-:W-:Y:S04]  /*7540*/  UIADD3 UR4, UP0, UPT, UR6, 0x680, URZ ;  /* 0x0000068006047890 */ /* 0x008fe8000ff1e0ff */
[----:B------:R-:W-:Y:S09]  /*7550*/  UIADD3.X UR5, UPT, UPT, URZ, UR7, URZ, UP0, !UPT ;  /* 0x00000007ff057290 */ /* 0x000ff200087fe4ff */
[----:B------:R3:W-:Y:S01]  /*7560*/  UTMASTG.3D [UR48], [UR4] ;  /* 0x00000030040073b5 */ /* 0x0007e20008010000 */
[----:B------:R3:W-:Y:S01]  /*7570*/  UTMASTG.3D [UR8], [UR4] ;  /* 0x00000008040073b5 */ /* 0x0007e20008010000 */
[----:B------:R0:W-:Y:S01]  /*7580*/  UTMACMDFLUSH ;  /* 0x00000000000079b7 */ /* 0x0001e20000000000 */
[----:B---3--:R-:W-:Y:S04]  /*7590*/  DEPBAR.LE SB0, 0x1 ;  /* 0x000080400000791a */ /* 0x008fe80000000000 */
.L_x_121:
[----:B------:R-:W-:Y:S05]  /*75a0*/  BSYNC.RECONVERGENT B0 ;  /* 0x0000000000007941 */ /* 0x000fea0003800200 */
.L_x_120:
[----:B------:R-:W-:Y:S01]  /*75b0*/  BAR.SYNC.DEFER_BLOCKING 0x1, 0x80 ;  /* 0x0042000000007b1d */ /* 0x000fe20000010000 */
[----:B------:R-:W-:Y:S01]  /*75c0*/  ISETP.NE.AND P1, PT, R74, RZ, PT ;  /* 0x000000ff4a00720c */ /* 0x000fe20003f25270 */
[----:B------:R-:W-:Y:S01]  /*75d0*/  UISETP.NE.AND UP0, UPT, UR52, URZ, UPT ;  /* 0x000000ff3400728c */ /* 0x000fe2000bf05270 */
[----:B------:R-:W-:Y:S11]  /*75e0*/  LEA R3, R34, UR43, 0x3 ;  /* 0x0000002b22037c11 */ /* 0x000ff6000f8e18ff */
[----:B------:R-:W-:Y:S01]  /*75f0*/  @P1 SHF.L.U32 R2, R66, 0x1f, RZ ;  /* 0x0000001f42021819 */ /* 0x000fe200000006ff */
[----:B------:R-:W-:Y:S06]  /*7600*/  BRA.U !UP0, `(.L_x_122) ;  /* 0x0000000108247547 */ /* 0x000fec000b800000 */
[----:B-1----:R-:W-:Y:S01]  /*7610*/  IMAD.U32 R5, RZ, RZ, UR46 ;  /* 0x0000002eff057e24 */ /* 0x002fe2000f8e00ff */
[----:B------:R-:W-:Y:S01]  /*7620*/  MOV R0, UR47 ;  /* 0x0000002f00007c02 */ /* 0x000fe20008000f00 */
[----:B------:R-:W-:Y:S03]  /*7630*/  UIADD3 UR4, UPT, UPT, UR46, 0x1, URZ ;  /* 0x000000012e047890 */ /* 0x000fe6000fffe0ff */
[----:B------:R-:W-:Y:S01]  /*7640*/  @P1 LEA R5, R5, UR43, 0x3 ;  /* 0x0000002b05051c11 */ /* 0x000fe2000f8e18ff */
[----:B------:R-:W-:Y:S04]  /*7650*/  UISETP.NE.AND UP0, UPT, UR4, 0x4, UPT ;  /* 0x000000040400788c */ /* 0x000fe8000bf05270 */
[----:B------:R-:W-:Y:S01]  /*7660*/  @P1 VIADD R5, R5, 0x80 ;  /* 0x0000008005051836 */ /* 0x000fe20000000000 */
[----:B------:R-:W-:Y:S04]  /*7670*/  USEL UR46, UR4, URZ, UP0 ;  /* 0x000000ff042e7287 */ /* 0x000fe80008000000 */
[----:B------:R-:W-:Y:S04]  /*7680*/  @P1 PRMT R0, R0, 0x654, R5 ;  /* 0x0000065400001816 */ /* 0x000fe80000000005 */
[----:B------:R3:W-:Y:S04]  /*7690*/  @P1 SYNCS.ARRIVE.TRANS64.RED.A1T0 RZ, [R0+URZ], RZ ;  /* 0x000000ff00ff19a7 */ /* 0x0007e800081004ff */
.L_x_122:
[----:B------:R-:W4:Y:S01]  /*76a0*/  @P1 SYNCS.PHASECHK.TRANS64.TRYWAIT P0, [R3+URZ+0x60], R2 ;  /* 0x00006002030015a7 */ /* 0x000f2200080011ff */
[----:B------:R-:W-:Y:S01]  /*76b0*/  BSSY B1, `(.L_x_123) ;  /* 0x0000016000017945 */ /* 0x000fe20003800000 */
[----:B----4-:R-:W-:Y:S03]  /*76c0*/  @P1 SEL R35, RZ, 0x1, !P0 ;  /* 0x00000001ff231807 */ /* 0x010fe60004000000 */
[----:B------:R-:W-:Y:S05]  /*76d0*/  @!P1 BRA `(.L_x_124) ;  /* 0x00000000004c9947 */ /* 0x000fea0003800000 */
[----:B------:R-:W-:Y:S01]  /*76e0*/  ISETP.NE.AND P0, PT, R35, RZ, PT ;  /* 0x000000ff2300720c */ /* 0x000fe20003f05270 */
[----:B------:R-:W-:Y:S01]  /*76f0*/  BSSY B0, `(.L_x_125) ;  /* 0x000000b000007945 */ /* 0x000fe20003800000 */
[----:B------:R-:W-:Y:S11]  /*7700*/  ISETP.NE.AND P1, PT, R76, RZ, PT ;  /* 0x000000ff4c00720c */ /* 0x000ff60003f25270 */
[----:B------:R-:W-:Y:S02]  /*7710*/  @!UPT UIADD3 URZ, UPT, UPT, URZ, URZ, URZ ;  /* 0x000000fffffff290 */ /* 0x000fe4000fffe0ff */
[C---:B-1----:R-:W-:Y:S01]  /*7720*/  @P1 IMAD R6, R34.reuse, 0x2000, R69 ;  /* 0x0000200022061824 */ /* 0x042fe200078e0245 */
[C---:B------:R-:W-:Y:S01]  /*7730*/  @P1 LEA R4, R34.reuse, R67, 0xd ;  /* 0x0000004322041211 */ /* 0x040fe200078e68ff */
[C---:B------:R-:W-:Y:S02]  /*7740*/  @P1 IMAD R5, R34.reuse, 0x2000, R68 ;  /* 0x0000200022051824 */ /* 0x040fe400078e0244 */
[----:B------:R-:W-:Y:S01]  /*7750*/  @P1 IMAD R2, R34, 0x2000, R63 ;  /* 0x0000200022021824 */ /* 0x000fe200078e023f */
[----:B------:R-:W-:Y:S06]  /*7760*/  @P0 BRA `(.L_x_126) ;  /* 0x00000000000c0947 */ /* 0x000fec0003800000 */
[----:B---3--:R-:W-:Y:S04]  /*7770*/  SHF.L.U32 R0, R66, 0x1f, RZ ;  /* 0x0000001f42007819 */ /* 0x008fe800000006ff */
[----:B------:R-:W1:Y:S02]  /*7780*/  SYNCS.PHASECHK.TRANS64.TRYWAIT P0, [R3+URZ+0x60], R0 ;  /* 0x00006000030075a7 */ /* 0x000e6400080011ff */
[----:B-1----:R-:W-:Y:S05]  /*7790*/  @!P0 BRA `(.L_x_127) ;  /* 0x0000002800f48947 */ /* 0x002fea0003800000 */
.L_x_126:
[----:B------:R-:W-:Y:S05]  /*77a0*/  BSYNC B0 ;  /* 0x0000000000007941 */ /* 0x000fea0003800000 */
.L_x_125:
[----:B------:R-:W-:Y:S02]  /*77b0*/  ISETP.NE.AND P0, PT, R76, RZ, PT ;  /* 0x000000ff4c00720c */ /* 0x000fe40003f05270 */
[----:B------:R-:W-:Y:S11]  /*77c0*/  IADD3 R34, PT, PT, R34, 0x1, RZ ;  /* 0x0000000122227810 */ /* 0x000ff60007ffe0ff */
[----:B------:R4:W1:Y:S04]  /*77d0*/  @P0 LDS.128 R48, [R6] ;  /* 0x0000000006300984 */ /* 0x0008680000000c00 */
[----:B------:R4:W1:Y:S04]  /*77e0*/  @P0 LDS.128 R44, [R5+0x10] ;  /* 0x00001000052c0984 */ /* 0x0008680000000c00 */
[----:B------:R4:W1:Y:S04]  /*77f0*/  @P0 LDS.128 R40, [R4+0x20] ;  /* 0x0000200004280984 */ /* 0x0008680000000c00 */
[----:B------:R4:W1:Y:S02]  /*7800*/  @P0 LDS.128 R36, [R2+0x30] ;  /* 0x0000300002240984 */ /* 0x0008640000000c00 */
.L_x_124:
[----:B------:R-:W-:Y:S05]  /*7810*/  BSYNC B1 ;  /* 0x0000000000017941 */ /* 0x000fea0003800000 */
.L_x_123:
[----:B-1-3--:R-:W-:Y:S05]  /*7820*/  VIADD R0, R25, 0x10 ;  /* 0x0000001019007836 */ /* 0x00afea0000000000 */
[----:B------:R-:W-:Y:S04]  /*7830*/  SHF.R.U32.HI R0, RZ, 0x15, R0 ;  /* 0x00000015ff007819 */ /* 0x000fe80000011600 */
[----:B------:R-:W-:Y:S11]  /*7840*/  LOP3.LUT P0, RZ, R0, 0x3, R57, 0x48, !PT ;  /* 0x0000000300ff7812 */ /* 0x000ff60007804839 */
[----:B------:R-:W-:Y:S02]  /*7850*/  @!UPT UIADD3 URZ, UPT, UPT, URZ, URZ, URZ ;  /* 0x000000fffffff290 */ /* 0x000fe4000fffe0ff */
[----:B------:R-:W-:Y:S05]  /*7860*/  @!P0 BRA `(.L_x_128) ;  /* 0x0000000000408947 */ /* 0x000fea0003800000 */
[----:B------:R-:W1:Y:S01]  /*7870*/  LDCU.64 UR8, c[0x4][0x70] ;  /* 0x01000e00ff0877ac */ /* 0x000e620008000a00 */
[----:B------:R-:W-:Y:S01]  /*7880*/  MOV R3, 0x0 ;  /* 0x0000000000037802 */ /* 0x000fe20000000f00 */
[----:B------:R-:W-:Y:S02]  /*7890*/  HFMA2 R12, -RZ, RZ, 0, 5.9604644775390625e-08 ;  /* 0x00000001ff0c7431 */ /* 0x000fe400000001ff */
[----:B------:R-:W-:Y:S02]  /*78a0*/  IMAD.MOV.U32 R8, RZ, RZ, 0x192 ;  /* 0x00000192ff087424 */ /* 0x000fe400078e00ff */
[----:B------:R-:W-:Y:S01]  /*78b0*/  IMAD.MOV.U32 R13, RZ, RZ, RZ ;  /* 0x000000ffff0d7224 */ /* 0x000fe200078e00ff */
[----:B------:R-:W3:Y:S01]  /*78c0*/  LDCU.64 UR6, c[0x4][0x78] ;  /* 0x01000f00ff0677ac */ /* 0x000ee20008000a00 */
[----:B----4-:R-:W4:Y:S01]  /*78d0*/  LDC.64 R2, c[0x4][R3] ;  /* 0x0100000003027b82 */ /* 0x010f220000000a00 */
[----:B------:R-:W5:Y:S01]  /*78e0*/  LDCU.64 UR4, c[0x4][0x10] ;  /* 0x01000200ff0477ac */ /* 0x000f620008000a00 */
[----:B-1----:R-:W-:Y:S01]  /*78f0*/  MOV R5, UR9 ;  /* 0x0000000900057c02 */ /* 0x002fe20008000f00 */
[----:B------:R-:W-:Y:S01]  /*7900*/  IMAD.U32 R4, RZ, RZ, UR8 ;  /* 0x00000008ff047e24 */ /* 0x000fe2000f8e00ff */
[----:B---3--:R-:W-:Y:S01]  /*7910*/  MOV R7, UR7 ;  /* 0x0000000700077c02 */ /* 0x008fe20008000f00 */
[----:B------:R-:W-:Y:S01]  /*7920*/  IMAD.U32 R6, RZ, RZ, UR6 ;  /* 0x00000006ff067e24 */ /* 0x000fe2000f8e00ff */
[----:B-----5:R-:W-:Y:S01]  /*7930*/  MOV R11, UR5 ;  /* 0x00000005000b7c02 */ /* 0x020fe20008000f00 */
[----:B------:R-:W-:Y:S02]  /*7940*/  IMAD.U32 R10, RZ, RZ, UR4 ;  /* 0x00000004ff0a7e24 */ /* 0x000fe4000f8e00ff */
[----:B------:R-:W-:Y:S07]  /*7950*/  LEPC R20, `(.L_x_128) ;  /* 0x000000001014794e */ /* 0x000fee0000000000 */
[----:B--2-4-:R-:W-:Y:S05]  /*7960*/  CALL.ABS.NOINC R2 ;  /* 0x0000000002007343 */ /* 0x014fea0003c00000 */
.L_x_128:
[----:B------:R-:W-:Y:S01]  /*7970*/  ISETP.NE.AND P6, PT, R74, RZ, PT ;  /* 0x000000ff4a00720c */ /* 0x000fe20003fc5270 */
[----:B------:R-:W-:Y:S05]  /*7980*/  WARPSYNC.ALL ;  /* 0x0000000000007948 */ /* 0x000fea0003800000 */
[----:B------:R-:W-:Y:S01]  /*7990*/  R2UR UR4, R25 ;  /* 0x00000000190472ca */ /* 0x000fe200000e0000 */
[----:B------:R-:W-:Y:S01]  /*79a0*/  IMAD.U32 R77, RZ, RZ, UR46 ;  /* 0x0000002eff4d7e24 */ /* 0x000fe2000f8e00ff */
[----:B------:R-:W-:Y:S01]  /*79b0*/  LOP3.LUT R20, R48, 0xffffe000, RZ, 0xc0, !PT ;  /* 0xffffe00030147812 */ /* 0x000fe200078ec0ff */
[----:B------:R-:W-:Y:S01]  /*79c0*/  BSSY.RECONVERGENT B0, `(.L_x_129) ;  /* 0x0000063000007945 */ /* 0x000fe20003800200 */
[----:B------:R-:W-:Y:S02]  /*79d0*/  LOP3.LUT R21, R49, 0xffffe000, RZ, 0xc0, !PT ;  /* 0xffffe00031157812 */ /* 0x000fe400078ec0ff */
[----:B------:R-:W-:Y:S02]  /*79e0*/  LOP3.LUT R26, R51, 0xffffe000, RZ, 0xc0, !PT ;  /* 0xffffe000331a7812 */ /* 0x000fe400078ec0ff */
[----:B------:R-:W-:Y:S01]  /*79f0*/  @P6 LEA R0, R77, UR43, 0x3 ;  /* 0x0000002b4d006c11 */ /* 0x000fe2000f8e18ff */
[----:B------:R-:W-:Y:S01]  /*7a00*/  IMAD.U32 R77, RZ, RZ, UR47 ;  /* 0x0000002fff4d7e24 */ /* 0x000fe2000f8e00ff */
[----:B------:R-:W-:Y:S02]  /*7a10*/  LOP3.LUT R33, R44, 0xffffe000, RZ, 0xc0, !PT ;  /* 0xffffe0002c217812 */ /* 0x000fe400078ec0ff */
[----:B------:R-:W-:Y:S01]  /*7a20*/  LOP3.LUT R32, R45, 0xffffe000, RZ, 0xc0, !PT ;  /* 0xffffe0002d207812 */ /* 0x000fe200078ec0ff */
[----:B----4-:R-:W1:Y:S01]  /*7a30*/  LDTM.x16 R4, tmem[UR4+0x10] ;  /* 0x00001004000479ee */ /* 0x010e620008240000 */
[----:B------:R-:W-:Y:S01]  /*7a40*/  ISETP.NE.AND P0, PT, R71, RZ, PT ;  /* 0x000000ff4700720c */ /* 0x000fe20003f05270 */
[----:B------:R-:W-:Y:S05]  /*7a50*/  @P6 VIADD R0, R0, 0x80 ;  /* 0x0000008000006836 */ /* 0x000fea0000000000 */
[----:B------:R-:W-:Y:S01]  /*7a60*/  @P6 PRMT R77, R77, 0x654, R0 ;  /* 0x000006544d4d6816 */ /* 0x000fe20000000000 */
[C---:B-1----:R-:W-:Y:S01]  /*7a70*/  FMUL R0, R24.reuse, R4 ;  /* 0x0000000418007220 */ /* 0x042fe20000400000 */
[C---:B------:R-:W-:Y:S01]  /*7a80*/  FMUL R2, R24.reuse, R5 ;  /* 0x0000000518027220 */ /* 0x040fe20000400000 */
[C---:B------:R-:W-:Y:S01]  /*7a90*/  FMUL R3, R24.reuse, R6 ;  /* 0x0000000618037220 */ /* 0x040fe20000400000 */
[----:B------:R-:W-:Y:S01]  /*7aa0*/  FMUL R7, R24, R7 ;  /* 0x0000000718077220 */ /* 0x000fe20000400000 */
[C---:B------:R-:W-:Y:S01]  /*7ab0*/  FFMA R28, R27.reuse, R20, R0 ;  /* 0x000000141b1c7223 */ /* 0x040fe20000000000 */
[----:B------:R-:W-:Y:S01]  /*7ac0*/  LOP3.LUT R20, R50, 0xffffe000, RZ, 0xc0, !PT ;  /* 0xffffe00032147812 */ /* 0x000fe200078ec0ff */
[C---:B------:R-:W-:Y:S01]  /*7ad0*/  FFMA R29, R27.reuse, R21, R2 ;  /* 0x000000151b1d7223 */ /* 0x040fe20000000002 */
[----:B------:R-:W-:Y:S01]  /*7ae0*/  LOP3.LUT R21, R40, 0xffffe000, RZ, 0xc0, !PT ;  /* 0xffffe00028157812 */ /* 0x000fe200078ec0ff */
[----:B------:R-:W-:Y:S01]  /*7af0*/  FMUL R4, R24, R8 ;  /* 0x0000000818047220 */ /* 0x000fe20000400000 */
[----:B------:R-:W-:Y:S01]  /*7b00*/  F2FP.TF32.F32.PACK_B R28, R28 ;  /* 0x0000001cff1c723e */ /* 0x000fe200024050ff */
[C---:B------:R-:W-:Y:S01]  /*7b10*/  FFMA R30, R27.reuse, R20, R3 ;  /* 0x000000141b1e7223 */ /* 0x040fe20000000003 */
        /* <DEDUP_REMOVED lines=8> */
[----:B------:R-:W-:Y:S01]  /*7ba0*/  F2FP.TF32.F32.PACK_B R31, R31 ;  /* 0x0000001fff1f723e */ /* 0x000fe200024050ff */
[C---:B------:R-:W-:Y:S01]  /*7bb0*/  FFMA R4, R27.reuse, R33, R4 ;  /* 0x000000211b047223 */ /* 0x040fe20000000004 */
[C---:B------:R-:W-:Y:S01]  /*7bc0*/  FFMA R5, R27.reuse, R32, R5 ;  /* 0x000000201b057223 */ /* 0x040fe20000000005 */
[C---:B------:R-:W-:Y:S01]  /*7bd0*/  FFMA R6, R27.reuse, R20, R6 ;  /* 0x000000141b067223 */ /* 0x040fe20000000006 */
[----:B------:R-:W-:Y:S01]  /*7be0*/  FFMA R7, R27, R26, R11 ;  /* 0x0000001a1b077223 */ /* 0x000fe2000000000b */
[----:B------:R1:W-:Y:S01]  /*7bf0*/  STS.128 [R69+0x2000], R28 ;  /* 0x0020001c45007388 */ /* 0x0003e20000000c00 */
[----:B------:R-:W-:Y:S01]  /*7c00*/  LOP3.LUT R32, R41, 0xffffe000, RZ, 0xc0, !PT ;  /* 0xffffe00029207812 */ /* 0x000fe200078ec0ff */
[----:B------:R-:W-:Y:S01]  /*7c10*/  FMUL R8, R24, R12 ;  /* 0x0000000c18087220 */ /* 0x000fe20000400000 */
[----:B------:R-:W-:Y:S01]  /*7c20*/  LOP3.LUT R33, R42, 0xffffe000, RZ, 0xc0, !PT ;  /* 0xffffe0002a217812 */ /* 0x000fe200078ec0ff */
[C---:B------:R-:W-:Y:S01]  /*7c30*/  FMUL R9, R24.reuse, R13 ;  /* 0x0000000d18097220 */ /* 0x040fe20000400000 */
[----:B------:R-:W-:Y:S01]  /*7c40*/  LOP3.LUT R20, R43, 0xffffe000, RZ, 0xc0, !PT ;  /* 0xffffe0002b147812 */ /* 0x000fe200078ec0ff */
[C---:B------:R-:W-:Y:S01]  /*7c50*/  FMUL R10, R24.reuse, R14 ;  /* 0x0000000e180a7220 */ /* 0x040fe20000400000 */
        /* <DEDUP_REMOVED lines=30> */
[----:B------:R-:W-:Y:S02]  /*7e40*/  F2FP.TF32.F32.PACK_B R15, R15 ;  /* 0x0000000fff0f723e */ /* 0x000fe400024050ff */
[----:B------:R-:W-:Y:S02]  /*7e50*/  LEA R0, R34, UR43, 0x3 ;  /* 0x0000002b22007c11 */ /* 0x000fe4000f8e18ff */
[----:B------:R-:W-:Y:S01]  /*7e60*/  @P6 SHF.L.U32 R3, R66, 0x1f, RZ ;  /* 0x0000001f42036819 */ /* 0x000fe200000006ff */
        /* <DEDUP_REMOVED lines=10> */
[----:B------:R-:W-:Y:S02]  /*7f10*/  UIADD3 UR13, UPT, UPT, UR49, 0x10, URZ ;  /* 0x00000010310d7890 */ /* 0x000fe4000fffe0ff */
[----:B------:R-:W-:Y:S01]  /*7f20*/  UIADD3 UR12, UPT, UPT, UR43, 0x2200, URZ ;  /* 0x000022002b0c7890 */ /* 0x000fe2000fffe0ff */
[----:B------:R-:W-:Y:S01]  /*7f30*/  UMOV UR14, UR50 ;  /* 0x00000032000e7c82 */ /* 0x000fe20008000000 */
[----:B------:R-:W-:Y:S01]  /*7f40*/  UMOV UR15, UR36 ;  /* 0x00000024000f7c82 */ /* 0x000fe20008000000 */
[----:B------:R-:W-:Y:S02]  /*7f50*/  UIADD3 UR9, UPT, UPT, UR49, 0x50, URZ ;  /* 0x0000005031097890 */ /* 0x000fe4000fffe0ff */
[----:B------:R-:W-:Y:S01]  /*7f60*/  UIADD3 UR8, UPT, UPT, UR43, 0x3200, URZ ;  /* 0x000032002b087890 */ /* 0x000fe2000fffe0ff */
[----:B------:R-:W-:Y:S01]  /*7f70*/  UMOV UR10, UR50 ;  /* 0x00000032000a7c82 */ /* 0x000fe20008000000 */
[----:B------:R-:W-:Y:S01]  /*7f80*/  UMOV UR11, UR36 ;  /* 0x00000024000b7c82 */ /* 0x000fe20008000000 */
[----:B---3--:R-:W-:Y:S04]  /*7f90*/  UIADD3 UR4, UP0, UPT, UR6, 0x680, URZ ;  /* 0x0000068006047890 */ /* 0x008fe8000ff1e0ff */
[----:B------:R-:W-:Y:S09]  /*7fa0*/  UIADD3.X UR5, UPT, UPT, URZ, UR7, URZ, UP0, !UPT ;  /* 0x00000007ff057290 */ /* 0x000ff200087fe4ff */
[----:B------:R3:W-:Y:S01]  /*7fb0*/  UTMASTG.3D [UR12], [UR4] ;  /* 0x0000000c040073b5 */ /* 0x0007e20008010000 */
[----:B------:R3:W-:Y:S01]  /*7fc0*/  UTMASTG.3D [UR8], [UR4] ;  /* 0x00000008040073b5 */ /* 0x0007e20008010000 */
[----:B------:R0:W-:Y:S01]  /*7fd0*/  UTMACMDFLUSH ;  /* 0x00000000000079b7 */ /* 0x0001e20000000000 */
[----:B---3--:R-:W-:Y:S04]  /*7fe0*/  DEPBAR.LE SB0, 0x1 ;  /* 0x000080400000791a */ /* 0x008fe80000000000 */
.L_x_130:
[----:B------:R-:W-:Y:S05]  /*7ff0*/  BSYNC.RECONVERGENT B0 ;  /* 0x0000000000007941 */ /* 0x000fea0003800200 */
.L_x_129:
[----:B------:R-:W-:Y:S01]  /*8000*/  BAR.SYNC.DEFER_BLOCKING 0x1, 0x80 ;  /* 0x0042000000007b1d */ /* 0x000fe20000010000 */
[----:B------:R-:W-:Y:S04]  /*8010*/  UIADD3 UR4, UPT, UPT, UR46, 0x1, URZ ;  /* 0x000000012e047890 */ /* 0x000fe8000fffe0ff */
[----:B------:R-:W-:Y:S04]  /*8020*/  UISETP.NE.AND UP0, UPT, UR4, 0x4, UPT ;  /* 0x000000040400788c */ /* 0x000fe8000bf05270 */
[----:B------:R-:W-:Y:S01]  /*8030*/  USEL UR44, UR4, URZ, UP0 ;  /* 0x000000ff042c7287 */ /* 0x000fe20008000000 */
[----:B------:R3:W-:Y:S01]  /*8040*/  @P6 SYNCS.ARRIVE.TRANS64.RED.A1T0 RZ, [R77+URZ], RZ ;  /* 0x000000ff4dff69a7 */ /* 0x0007e200081004ff */
[----:B------:R-:W-:Y:S01]  /*8050*/  BSSY B1, `(.L_x_131) ;  /* 0x0000017000017945 */ /* 0x000fe20003800000 */
[----:B------:R-:W4:Y:S02]  /*8060*/  @P6 SYNCS.PHASECHK.TRANS64.TRYWAIT P0, [R0+URZ+0x60], R3 ;  /* 0x00006003000065a7 */ /* 0x000f2400080011ff */
[----:B----4-:R-:W-:Y:S01]  /*8070*/  @P6 SEL R35, RZ, 0x1, !P0 ;  /* 0x00000001ff236807 */ /* 0x010fe20004000000 */
[----:B---3--:R-:W-:Y:S06]  /*8080*/  @!P6 BRA `(.L_x_132) ;  /* 0x00000000004ce947 */ /* 0x008fec0003800000 */
        /* <DEDUP_REMOVED lines=9> */
[----:B------:R-:W-:Y:S04]  /*8120*/  SHF.L.U32 R7, R66, 0x1f, RZ ;  /* 0x0000001f42077819 */ /* 0x000fe800000006ff */
[----:B------:R-:W1:Y:S02]  /*8130*/  SYNCS.PHASECHK.TRANS64.TRYWAIT P0, [R0+URZ+0x60], R7 ;  /* 0x00006007000075a7 */ /* 0x000e6400080011ff */
[----:B-1----:R-:W-:Y:S05]  /*8140*/  @!P0 BRA `(.L_x_135) ;  /* 0x00000020009c8947 */ /* 0x002fea0003800000 */
.L_x_134:
[----:B------:R-:W-:Y:S05]  /*8150*/  BSYNC B0 ;  /* 0x0000000000007941 */ /* 0x000fea0003800000 */
.L_x_133:
[----:B------:R-:W-:Y:S02]  /*8160*/  ISETP.NE.AND P0, PT, R76, RZ, PT ;  /* 0x000000ff4c00720c */ /* 0x000fe40003f05270 */
[----:B------:R-:W-:Y:S11]  /*8170*/  IADD3 R34, PT, PT, R34, 0x1, RZ ;  /* 0x0000000122227810 */ /* 0x000ff60007ffe0ff */
[----:B------:R3:W4:Y:S04]  /*8180*/  @P0 LDS.128 R48, [R5] ;  /* 0x0000000005300984 */ /* 0x0007280000000c00 */
[----:B------:R3:W1:Y:S04]  /*8190*/  @P0 LDS.128 R44, [R4+0x10] ;  /* 0x00001000042c0984 */ /* 0x0006680000000c00 */
[----:B------:R3:W1:Y:S04]  /*81a0*/  @P0 LDS.128 R40, [R3+0x20] ;  /* 0x0000200003280984 */ /* 0x0006680000000c00 */
[----:B------:R3:W1:Y:S02]  /*81b0*/  @P0 LDS.128 R36, [R2+0x30] ;  /* 0x0000300002240984 */ /* 0x0006640000000c00 */
.L_x_132:
[----:B------:R-:W-:Y:S05]  /*81c0*/  BSYNC B1 ;  /* 0x0000000000017941 */ /* 0x000fea0003800000 */
.L_x_131:
[----:B-1----:R-:W-:Y:S05]  /*81d0*/  VIADD R0, R25, 0x20 ;  /* 0x0000002019007836 */ /* 0x002fea0000000000 */
[----:B------:R-:W-:Y:S04]  /*81e0*/  SHF.R.U32.HI R0, RZ, 0x15, R0 ;  /* 0x00000015ff007819 */ /* 0x000fe80000011600 */
[----:B------:R-:W-:Y:S11]  /*81f0*/  LOP3.LUT P0, RZ, R0, 0x3, R57, 0x48, !PT ;  /* 0x0000000300ff7812 */ /* 0x000ff60007804839 */
[----:B------:R-:W-:Y:S02]  /*8200*/  @!UPT UIADD3 URZ, UPT, UPT, URZ, URZ, URZ ;  /* 0x000000fffffff290 */ /* 0x000fe4000fffe0ff */
[----:B------:R-:W-:Y:S05]  /*8210*/  @!P0 BRA `(.L_x_136) ;  /* 0x0000000000408947 */ /* 0x000fea0003800000 */
[----:B------:R-:W1:Y:S01]  /*8220*/  LDCU.64 UR8, c[0x4][0x70] ;  /* 0x01000e00ff0877ac */ /* 0x000e620008000a00 */
[----:B---3--:R-:W-:Y:S01]  /*8230*/  MOV R3, 0x0 ;  /* 0x0000000000037802 */ /* 0x008fe20000000f00 */
[----:B------:R-:W-:Y:S02]  /*8240*/  HFMA2 R12, -RZ, RZ, 0, 5.9604644775390625e-08 ;  /* 0x00000001ff0c7431 */ /* 0x000fe400000001ff */
[----:B------:R-:W-:Y:S02]  /*8250*/  IMAD.MOV.U32 R8, RZ, RZ, 0x192 ;  /* 0x00000192ff087424 */ /* 0x000fe400078e00ff */
[----:B------:R-:W-:Y:S01]  /*8260*/  IMAD.MOV.U32 R13, RZ, RZ, RZ ;  /* 0x000000ffff0d7224 */ /* 0x000fe200078e00ff */
[----:B------:R-:W3:Y:S01]  /*8270*/  LDCU.64 UR6, c[0x4][0x78] ;  /* 0x01000f00ff0677ac */ /* 0x000ee20008000a00 */
[----:B------:R-:W2:Y:S01]  /*8280*/  LDC.64 R2, c[0x4][R3] ;  /* 0x0100000003027b82 */ /* 0x000ea20000000a00 */
        /* <DEDUP_REMOVED lines=9> */
.L_x_136:
[----:B------:R-:W-:Y:S01]  /*8320*/  ISETP.NE.AND P6, PT, R74, RZ, PT ;  /* 0x000000ff4a00720c */ /* 0x000fe20003fc5270 */
[----:B------:R-:W-:Y:S05]  /*8330*/  WARPSYNC.ALL ;  /* 0x0000000000007948 */ /* 0x000fea0003800000 */
[----:B------:R-:W-:Y:S01]  /*8340*/  R2UR UR4, R25 ;  /* 0x00000000190472ca */ /* 0x000fe200000e0000 */
[----:B------:R-:W-:Y:S01]  /*8350*/  IMAD.U32 R77, RZ, RZ, UR44 ;  /* 0x0000002cff4d7e24 */ /* 0x000fe2000f8e00ff */
[----:B----4-:R-:W-:Y:S01]  /*8360*/  LOP3.LUT R20, R48, 0xffffe000, RZ, 0xc0, !PT ;  /* 0xffffe00030147812 */ /* 0x010fe200078ec0ff */
[----:B------:R-:W-:Y:S01]  /*8370*/  BSSY.RECONVERGENT B0, `(.L_x_137) ;  /* 0x0000063000007945 */ /* 0x000fe20003800200 */
[----:B------:R-:W-:Y:S02]  /*8380*/  LOP3.LUT R21, R49, 0xffffe000, RZ, 0xc0, !PT ;  /* 0xffffe00031157812 */ /* 0x000fe400078ec0ff */
[----:B------:R-:W-:Y:S02]  /*8390*/  LOP3.LUT R26, R51, 0xffffe000, RZ, 0xc0, !PT ;  /* 0xffffe000331a7812 */ /* 0x000fe400078ec0ff */
[----:B------:R-:W-:Y:S01]  /*83a0*/  @P6 LEA R0, R77, UR43, 0x3 ;  /* 0x0000002b4d006c11 */ /* 0x000fe2000f8e18ff */
[----:B------:R-:W-:Y:S01]  /*83b0*/  IMAD.U32 R77, RZ, RZ, UR47 ;  /* 0x0000002fff4d7e24 */ /* 0x000fe2000f8e00ff */
[----:B------:R-:W-:Y:S02]  /*83c0*/  LOP3.LUT R33, R44, 0xffffe000, RZ, 0xc0, !PT ;  /* 0xffffe0002c217812 */ /* 0x000fe400078ec0ff */
[----:B------:R-:W-:Y:S01]  /*83d0*/  LOP3.LUT R32, R45, 0xffffe000, RZ, 0xc0, !PT ;  /* 0xffffe0002d207812 */ /* 0x000fe200078ec0ff */
[----:B---3--:R-:W1:Y:S01]  /*83e0*/  LDTM.x16 R4, tmem[UR4+0x20] ;  /* 0x00002004000479ee */ /* 0x008e620008240000 */
        /* <DEDUP_REMOVED lines=91> */
.L_x_138:
[----:B------:R-:W-:Y:S05]  /*89a0*/  BSYNC.RECONVERGENT B0 ;  /* 0x0000000000007941 */ /* 0x000fea0003800200 */
.L_x_137:
        /* <DEDUP_REMOVED lines=21> */
.L_x_142:
[----:B------:R-:W-:Y:S05]  /*8b00*/  BSYNC B0 ;  /* 0x0000000000007941 */ /* 0x000fea0003800000 */
.L_x_141:
[----:B------:R-:W-:Y:S11]  /*8b10*/  ISETP.NE.AND P0, PT, R76, RZ, PT ;  /* 0x000000ff4c00720c */ /* 0x000ff60003f05270 */
[----:B------:R-:W-:Y:S02]  /*8b20*/  @!UPT UIADD3 URZ, UPT, UPT, URZ, URZ, URZ ;  /* 0x000000fffffff290 */ /* 0x000fe4000fffe0ff */
[----:B------:R3:W4:Y:S04]  /*8b30*/  @P0 LDS.128 R48, [R4] ;  /* 0x0000000004300984 */ /* 0x0007280000000c00 */
[----:B------:R3:W1:Y:S04]  /*8b40*/  @P0 LDS.128 R44, [R3+0x10] ;  /* 0x00001000032c0984 */ /* 0x0006680000000c00 */
[----:B------:R3:W1:Y:S04]  /*8b50*/  @P0 LDS.128 R40, [R2+0x20] ;  /* 0x0000200002280984 */ /* 0x0006680000000c00 */
[----:B------:R3:W1:Y:S02]  /*8b60*/  @P0 LDS.128 R36, [R34+0x30] ;  /* 0x0000300022240984 */ /* 0x0006640000000c00 */
.L_x_140:
[----:B------:R-:W-:Y:S05]  /*8b70*/  BSYNC B1 ;  /* 0x0000000000017941 */ /* 0x000fea0003800000 */
.L_x_139:
        /* <DEDUP_REMOVED lines=21> */
.L_x_144:
[----:B------:R-:W-:Y:S01]  /*8cd0*/  ISETP.NE.AND P0, PT, R71, RZ, PT ;  /* 0x000000ff4700720c */ /* 0x000fe20003f05270 */
[----:B------:R-:W-:Y:S05]  /*8ce0*/  WARPSYNC.ALL ;  /* 0x0000000000007948 */ /* 0x000fea0003800000 */
[----:B------:R-:W-:Y:S01]  /*8cf0*/  R2UR UR4, R25 ;  /* 0x00000000190472ca */ /* 0x000fe200000e0000 */
[----:B------:R-:W-:Y:S01]  /*8d00*/  VIADD R75, R75, 0xf0 ;  /* 0x000000f04b4b7836 */ /* 0x000fe20000000000 */
[----:B----4-:R-:W-:Y:S01]  /*8d10*/  LOP3.LUT R0, R48, 0xffffe000, RZ, 0xc0, !PT ;  /* 0xffffe00030007812 */ /* 0x010fe200078ec0ff */
[----:B------:R-:W-:Y:S01]  /*8d20*/  BSSY.RECONVERGENT B0, `(.L_x_145) ;  /* 0x000005f000007945 */ /* 0x000fe20003800200 */
[----:B---3--:R-:W-:Y:S02]  /*8d30*/  LOP3.LUT R2, R49, 0xffffe000, RZ, 0xc0, !PT ;  /* 0xffffe00031027812 */ /* 0x008fe400078ec0ff */
[----:B------:R-:W-:Y:S02]  /*8d40*/  LOP3.LUT R3, R50, 0xffffe000, RZ, 0xc0, !PT ;  /* 0xffffe00032037812 */ /* 0x000fe400078ec0ff */
[----:B------:R-:W-:Y:S02]  /*8d50*/  LOP3.LUT R20, R51, 0xffffe000, RZ, 0xc0, !PT ;  /* 0xffffe00033147812 */ /* 0x000fe400078ec0ff */
[----:B------:R-:W-:Y:S02]  /*8d60*/  LOP3.LUT R21, R44, 0xffffe000, RZ, 0xc0, !PT ;  /* 0xffffe0002c157812 */ /* 0x000fe400078ec0ff */
[----:B------:R-:W-:Y:S01]  /*8d70*/  LOP3.LUT R26, R45, 0xffffe000, RZ, 0xc0, !PT ;  /* 0xffffe0002d1a7812 */ /* 0x000fe200078ec0ff */
[----:B------:R-:W1:Y:S01]  /*8d80*/  LDTM.x16 R4, tmem[UR4+0x30] ;  /* 0x00003004000479ee */ /* 0x000e620008240000 */
[----:B------:R-:W-:Y:S01]  /*8d90*/  LOP3.LUT R29, R46, 0xffffe000, RZ, 0xc0, !PT ;  /* 0xffffe0002e1d7812 */ /* 0x000fe200078ec0ff */
[----:B------:R-:W-:Y:S01]  /*8da0*/  NOP ;  /* 0x0000000000007918 */ /* 0x000fe20000000000 */
[----:B------:R-:W-:Y:S02]  /*8db0*/  LOP3.LUT R28, R47, 0xffffe000, RZ, 0xc0, !PT ;  /* 0xffffe0002f1c7812 */ /* 0x000fe400078ec0ff */
[----:B------:R-:W-:Y:S02]  /*8dc0*/  LOP3.LUT R75, R75, 0xfefffff8, RZ, 0xc0, !PT ;  /* 0xfefffff84b4b7812 */ /* 0x000fe400078ec0ff */
[----:B------:R-:W-:Y:S02]  /*8dd0*/  LOP3.LUT R31, R40, 0xffffe000, RZ, 0xc0, !PT ;  /* 0xffffe000281f7812 */ /* 0x000fe400078ec0ff */
[----:B------:R-:W-:Y:S01]  /*8de0*/  LOP3.LUT R30, R41, 0xffffe000, RZ, 0xc0, !PT ;  /* 0xffffe000291e7812 */ /* 0x000fe200078ec0ff */
[----:B-1----:R1:W-:Y:S01]  /*8df0*/  SYNCS.ARRIVE.TRANS64.RED.A1T0 RZ, [R75+URZ], RZ ;  /* 0x000000ff4bff79a7 */ /* 0x0023e200081004ff */
[----:B------:R-:W-:Y:S02]  /*8e00*/  LOP3.LUT R33, R42, 0xffffe000, RZ, 0xc0, !PT ;  /* 0xffffe0002a217812 */ /* 0x000fe400078ec0ff */
[----:B------:R-:W-:Y:S02]  /*8e10*/  LOP3.LUT R32, R43, 0xffffe000, RZ, 0xc0, !PT ;  /* 0xffffe0002b207812 */ /* 0x000fe400078ec0ff */
[----:B------:R-:W-:Y:S02]  /*8e20*/  LOP3.LUT R35, R36, 0xffffe000, RZ, 0xc0, !PT ;  /* 0xffffe00024237812 */ /* 0x000fe400078ec0ff */
[----:B------:R-:W-:Y:S02]  /*8e30*/  LOP3.LUT R34, R37, 0xffffe000, RZ, 0xc0, !PT ;  /* 0xffffe00025227812 */ /* 0x000fe400078ec0ff */
[----:B------:R-:W-:Y:S02]  /*8e40*/  LOP3.LUT R37, R38, 0xffffe000, RZ, 0xc0, !PT ;  /* 0xffffe00026257812 */ /* 0x000fe400078ec0ff */
[----:B------:R-:W-:Y:S01]  /*8e50*/  LOP3.LUT R36, R39, 0xffffe000, RZ, 0xc0, !PT ;  /* 0xffffe00027247812 */ /* 0x000fe200078ec0ff */
[C---:B------:R-:W-:Y:S01]  /*8e60*/  FMUL R4, R24.reuse, R4 ;  /* 0x0000000418047220 */ /* 0x040fe20000400000 */
[C---:B------:R-:W-:Y:S01]  /*8e70*/  FMUL R5, R24.reuse, R5 ;  /* 0x0000000518057220 */ /* 0x040fe20000400000 */
[C---:B------:R-:W-:Y:S01]  /*8e80*/  FMUL R6, R24.reuse, R6 ;  /* 0x0000000618067220 */ /* 0x040fe20000400000 */
[C---:B------:R-:W-:Y:S01]  /*8e90*/  FMUL R7, R24.reuse, R7 ;  /* 0x0000000718077220 */ /* 0x040fe20000400000 */
[C---:B------:R-:W-:Y:S01]  /*8ea0*/  FFMA R4, R27.reuse, R0, R4 ;  /* 0x000000001b047223 */ /* 0x040fe20000000004 */
[C---:B------:R-:W-:Y:S01]  /*8eb0*/  FFMA R5, R27.reuse, R2, R5 ;  /* 0x000000021b057223 */ /* 0x040fe20000000005 */
[C---:B------:R-:W-:Y:S01]  /*8ec0*/  FFMA R6, R27.reuse, R3, R6 ;  /* 0x000000031b067223 */ /* 0x040fe20000000006 */
[C---:B------:R-:W-:Y:S01]  /*8ed0*/  FFMA R7, R27.reuse, R20, R7 ;  /* 0x000000141b077223 */ /* 0x040fe20000000007 */
[C---:B------:R-:W-:Y:S01]  /*8ee0*/  FMUL R8, R24.reuse, R8 ;  /* 0x0000000818087220 */ /* 0x040fe20000400000 */
[C---:B------:R-:W-:Y:S01]  /*8ef0*/  FMUL R9, R24.reuse, R9 ;  /* 0x0000000918097220 */ /* 0x040fe20000400000 */
[C---:B------:R-:W-:Y:S01]  /*8f00*/  FMUL R10, R24.reuse, R10 ;  /* 0x0000000a180a7220 */ /* 0x040fe20000400000 */
[C---:B------:R-:W-:Y:S01]  /*8f10*/  FMUL R11, R24.reuse, R11 ;  /* 0x0000000b180b7220 */ /* 0x040fe20000400000 */
[----:B------:R-:W-:Y:S01]  /*8f20*/  F2FP.TF32.F32.PACK_B R4, R4 ;  /* 0x00000004ff04723e */ /* 0x000fe200024050ff */
[C---:B------:R-:W-:Y:S01]  /*8f30*/  FFMA R8, R27.reuse, R21, R8 ;  /* 0x000000151b087223 */ /* 0x040fe20000000008 */
[----:B------:R-:W-:Y:S01]  /*8f40*/  F2FP.TF32.F32.PACK_B R5, R5 ;  /* 0x00000005ff05723e */ /* 0x000fe200024050ff */
[C---:B------:R-:W-:Y:S01]  /*8f50*/  FFMA R9, R27.reuse, R26, R9 ;  /* 0x0000001a1b097223 */ /* 0x040fe20000000009 */
[----:B------:R-:W-:Y:S01]  /*8f60*/  F2FP.TF32.F32.PACK_B R6, R6 ;  /* 0x00000006ff06723e */ /* 0x000fe200024050ff */
[C---:B------:R-:W-:Y:S01]  /*8f70*/  FFMA R10, R27.reuse, R29, R10 ;  /* 0x0000001d1b0a7223 */ /* 0x040fe2000000000a */
[----:B------:R-:W-:Y:S01]  /*8f80*/  F2FP.TF32.F32.PACK_B R7, R7 ;  /* 0x00000007ff07723e */ /* 0x000fe200024050ff */
[C---:B------:R-:W-:Y:S01]  /*8f90*/  FFMA R11, R27.reuse, R28, R11 ;  /* 0x0000001c1b0b7223 */ /* 0x040fe2000000000b */
[C---:B------:R-:W-:Y:S01]  /*8fa0*/  FMUL R12, R24.reuse, R12 ;  /* 0x0000000c180c7220 */ /* 0x040fe20000400000 */
[----:B------:R-:W-:Y:S01]  /*8fb0*/  F2FP.TF32.F32.PACK_B R8, R8 ;  /* 0x00000008ff08723e */ /* 0x000fe200024050ff */
[C---:B------:R-:W-:Y:S01]  /*8fc0*/  FMUL R13, R24.reuse, R13 ;  /* 0x0000000d180d7220 */ /* 0x040fe20000400000 */
[----:B------:R1:W-:Y:S01]  /*8fd0*/  STS.128 [R69+0x6000], R4 ;  /* 0x0060000445007388 */ /* 0x0003e20000000c00 */
        /* <DEDUP_REMOVED lines=8> */
[C---:B------:R-:W-:Y:S01]  /*9060*/  FFMA R15, R27.reuse, R32, R15 ;  /* 0x000000201b0f7223 */ /* 0x040fe2000000000f */
[C---:B------:R-:W-:Y:S01]  /*9070*/  FMUL R16, R24.reuse, R16 ;  /* 0x0000001018107220 */ /* 0x040fe20000400000 */
[----:B------:R-:W-:Y:S01]  /*9080*/  F2FP.TF32.F32.PACK_B R12, R12 ;  /* 0x0000000cff0c723e */ /* 0x000fe200024050ff */
[----:B------:R1:W-:Y:S01]  /*9090*/  STS.128 [R68+0x6010], R8 ;  /* 0x0060100844007388 */ /* 0x0003e20000000c00 */
[C---:B------:R-:W-:Y:S01]  /*90a0*/  FMUL R17, R24.reuse, R17 ;  /* 0x0000001118117220 */ /* 0x040fe20000400000 */
        /* <DEDUP_REMOVED lines=8> */
[----:B------:R-:W-:Y:S01]  /*9130*/  FFMA R19, R27, R36, R19 ;  /* 0x000000241b137223 */ /* 0x000fe20000000013 */
[----:B------:R-:W-:Y:S02]  /*9140*/  F2FP.TF32.F32.PACK_B R16, R16 ;  /* 0x00000010ff10723e */ /* 0x000fe400024050ff */
[----:B------:R1:W-:Y:S01]  /*9150*/  STS.128 [R67+0x6020], R12 ;  /* 0x0060200c43007388 */ /* 0x0003e20000000c00 */
[----:B------:R-:W-:Y:S02]  /*9160*/  F2FP.TF32.F32.PACK_B R17, R17 ;  /* 0x00000011ff11723e */ /* 0x000fe400024050ff */
        /* <DEDUP_REMOVED lines=26> */
.L_x_146:
[----:B------:R-:W-:Y:S05]  /*9310*/  BSYNC.RECONVERGENT B0 ;  /* 0x0000000000007941 */ /* 0x000fea0003800200 */
.L_x_145:
[----:B------:R-:W-:Y:S01]  /*9320*/  BAR.SYNC.DEFER_BLOCKING 0x1, 0x80 ;  /* 0x0042000000007b1d */ /* 0x000fe20000010000 */
[----:B------:R-:W-:Y:S01]  /*9330*/  UISETP.NE.AND UP0, UPT, UR52, -0x4, UPT ;  /* 0xfffffffc3400788c */ /* 0x000fe2000bf05270 */
[----:B------:R-:W-:Y:S08]  /*9340*/  IADD3 R0, PT, PT, R22, 0x1, RZ ;  /* 0x0000000116007810 */ /* 0x000ff00007ffe0ff */
[----:B------:R-:W-:Y:S05]  /*9350*/  BRA.U !UP0, `(.L_x_147) ;  /* 0x0000000108287547 */ /* 0x000fea000b800000 */
[----:B------:R-:W-:Y:S01]  /*9360*/  ISETP.NE.AND P0, PT, R74, RZ, PT ;  /* 0x000000ff4a00720c */ /* 0x000fe20003f05270 */
[----:B------:R-:W-:Y:S01]  /*9370*/  IMAD.U32 R3, RZ, RZ, UR46 ;  /* 0x0000002eff037e24 */ /* 0x000fe2000f8e00ff */
[----:B------:R-:W-:Y:S01]  /*9380*/  UIADD3 UR4, UPT, UPT, UR46, 0x1, URZ ;  /* 0x000000012e047890 */ /* 0x000fe2000fffe0ff */
[----:B------:R-:W-:Y:S03]  /*9390*/  IMAD.U32 R2, RZ, RZ, UR47 ;  /* 0x0000002fff027e24 */ /* 0x000fe6000f8e00ff */
[----:B------:R-:W-:Y:S04]  /*93a0*/  UISETP.NE.AND UP0, UPT, UR4, 0x4, UPT ;  /* 0x000000040400788c */ /* 0x000fe8000bf05270 */
[----:B------:R-:W-:Y:S03]  /*93b0*/  USEL UR46, UR4, URZ, UP0 ;  /* 0x000000ff042e7287 */ /* 0x000fe60008000000 */
[----:B------:R-:W-:Y:S05]  /*93c0*/  @P0 LEA R3, R3, UR43, 0x3 ;  /* 0x0000002b03030c11 */ /* 0x000fea000f8e18ff */
[----:B------:R-:W-:Y:S05]  /*93d0*/  @P0 VIADD R3, R3, 0x80 ;  /* 0x0000008003030836 */ /* 0x000fea0000000000 */
[----:B------:R-:W-:Y:S04]  /*93e0*/  @P0 PRMT R2, R2, 0x654, R3 ;  /* 0x0000065402020816 */ /* 0x000fe80000000003 */
[----:B------:R3:W-:Y:S03]  /*93f0*/  @P0 SYNCS.ARRIVE.TRANS64.RED.A1T0 RZ, [R2+URZ], RZ ;  /* 0x000000ff02ff09a7 */ /* 0x0007e600081004ff */
.L_x_147:
[----:B------:R-:W-:Y:S01]  /*9400*/  R2UR UR4, R58 ;  /* 0x000000003a0472ca */ /* 0x000fe200000e0000 */
[----:B------:R-:W-:Y:S01]  /*9410*/  UISETP.NE.AND UP0, UPT, UR62, URZ, UPT ;  /* 0x000000ff3e00728c */ /* 0x000fe2000bf05270 */
[----:B------:R-:W-:Y:S01]  /*9420*/  ISETP.NE.AND P0, PT, R62, 0x2, PT ;  /* 0x000000023e00780c */ /* 0x000fe20003f05270 */
[----:B------:R-:W-:Y:S01]  /*9430*/  UIADD3 UR27, UPT, UPT, UR38, UR63, URZ ;  /* 0x0000003f261b7290 */ /* 0x000fe2000fffe0ff */
[----:B------:R-:W-:Y:S01]  /*9440*/  ISETP.NE.AND P1, PT, R0, 0x4, PT ;  /* 0x000000040000780c */ /* 0x000fe20003f25270 */
[----:B------:R-:W-:Y:S01]  /*9450*/  UIADD3 UR52, UPT, UPT, UR52, 0x4, URZ ;  /* 0x0000000434347890 */ /* 0x000fe2000fffe0ff */
[----:B------:R-:W-:Y:S01]  /*9460*/  SEL R3, RZ, 0x1, P0 ;  /* 0x00000001ff037807 */ /* 0x000fe20000000000 */
[----:B------:R-:W-:Y:S01]  /*9470*/  UMOV UR36, UR61 ;  /* 0x0000003d00247c82 */ /* 0x000fe20008000000 */
[----:B---3--:R-:W-:Y:S02]  /*9480*/  SEL R2, RZ, 0x1, P1 ;  /* 0x00000001ff027807 */ /* 0x008fe40000800000 */
[----:B------:R-:W-:Y:S02]  /*9490*/  LOP3.LUT R64, R64, R3, RZ, 0x3c, !PT ;  /* 0x0000000340407212 */ /* 0x000fe400078e3cff */
[----:B------:R-:W-:Y:S01]  /*94a0*/  LOP3.LUT R65, R65, R2, RZ, 0x3c, !PT ;  /* 0x0000000241417212 */ /* 0x000fe200078e3cff */
[----:B------:R-:W-:Y:S01]  /*94b0*/  UIADD3 UR26, UPT, UPT, UR37, UR4, URZ ;  /* 0x00000004251a7290 */ /* 0x000fe2000fffe0ff */
[----:B------:R-:W-:Y:S02]  /*94c0*/  SEL R62, R62, RZ, P0 ;  /* 0x000000ff3e3e7207 */ /* 0x000fe40000000000 */
[----:B------:R-:W-:Y:S01]  /*94d0*/  SEL R22, R0, RZ, P1 ;  /* 0x000000ff00167207 */ /* 0x000fe20000800000 */
[----:B------:R-:W-:Y:S08]  /*94e0*/  BRA.U UP0, `(.L_x_148) ;  /* 0xffffffc900907547 */ /* 0x000ff0000b83ffff */
[----:B------:R-:W-:-:S13]  /*94f0*/  R2UR UR4, R59 ;  /* 0x000000003b0472ca */ /* 0x000fda00000e0000 */
[----:B------:R-:W-:-:S09]  /*9500*/  UISETP.NE.AND UP0, UPT, UR4, URZ, UPT ;  /* 0x000000ff0400728c */ /* 0x000fd2000bf05270 */
[----:B------:R-:W-:Y:S05]  /*9510*/  BRA.U !UP0, `(.L_x_149) ;  /* 0x0000000108487547 */ /* 0x000fea000b800000 */
[----:B------:R-:W3:Y:S02]  /*9520*/  LDCU.64 UR4, c[0x0][0x890] ;  /* 0x00011200ff0477ac */ /* 0x000ee40008000a00 */
[----:B---3--:R-:W-:-:S04]  /*9530*/  UISETP.NE.U32.AND UP0, UPT, UR4, URZ, UPT ;  /* 0x000000ff0400728c */ /* 0x008fc8000bf05070 */
[----:B------:R-:W-:-:S09]  /*9540*/  UISETP.NE.AND.EX UP0, UPT, UR5, URZ, UPT, UP0 ;  /* 0x000000ff0500728c */ /* 0x000fd2000bf05300 */
[----:B------:R-:W-:Y:S05]  /*9550*/  BRA.U UP0, `(.L_x_150) ;  /* 0x00000001000c7547 */ /* 0x000fea000b800000 */
[----:B------:R-:W-:-:S13]  /*9560*/  FSETP.NEU.AND P0, PT, R27, RZ, PT ;  /* 0x000000ff1b00720b */ /* 0x000fda0003f0d000 */
[----:B------:R-:W-:Y:S05]  /*9570*/  @!P0 EXIT ;  /* 0x000000000000894d */ /* 0x000fea0003800000 */
[----:B------:R-:W-:Y:S05]  /*9580*/  BRA `(.L_x_149) ;  /* 0x00000000002c7947 */ /* 0x000fea0003800000 */
.L_x_150:
[----:B------:R-:W-:Y:S01]  /*9590*/  ISETP.NE.AND P0, PT, R61, RZ, PT ;  /* 0x000000ff3d00720c */ /* 0x000fe20003f05270 */
[----:B------:R-:W-:-:S12]  /*95a0*/  BSSY.RECONVERGENT B0, `(.L_x_149) ;  /* 0x0000009000007945 */ /* 0x000fd80003800200 */
[----:B------:R-:W-:Y:S05]  /*95b0*/  @P0 BRA `(.L_x_151) ;  /* 0x0000000000140947 */ /* 0x000fea0003800000 */
[----:B------:R-:W3:Y:S02]  /*95c0*/  LDCU.64 UR4, c[0x0][0x888] ;  /* 0x00011100ff0477ac */ /* 0x000ee40008000a00 */
[----:B---3--:R-:W-:-:S04]  /*95d0*/  ISETP.NE.U32.AND P0, PT, RZ, UR4, PT ;  /* 0x00000004ff007c0c */ /* 0x008fc8000bf05070 */
[----:B------:R-:W-:-:S13]  /*95e0*/  ISETP.NE.AND.EX P0, PT, RZ, UR5, PT, P0 ;  /* 0x00000005ff007c0c */ /* 0x000fda000bf05300 */
[----:B------:R-:W-:Y:S05]  /*95f0*/  @!P0 EXIT ;  /* 0x000000000000894d */ /* 0x000fea0003800000 */
[----:B------:R-:W-:Y:S05]  /*9600*/  BRA `(.L_x_152) ;  /* 0x0000000000087947 */ /* 0x000fea0003800000 */
.L_x_151:
[----:B------:R-:W-:-:S13]  /*9610*/  FSETP.NEU.AND P0, PT, R27, RZ, PT ;  /* 0x000000ff1b00720b */ /* 0x000fda0003f0d000 */
[----:B------:R-:W-:Y:S05]  /*9620*/  @!P0 EXIT ;  /* 0x000000000000894d */ /* 0x000fea0003800000 */
.L_x_152:
[----:B------:R-:W-:Y:S05]  /*9630*/  BSYNC.RECONVERGENT B0 ;  /* 0x0000000000007941 */ /* 0x000fea0003800200 */
.L_x_149:
[----:B------:R-:W-:Y:S01]  /*9640*/  ULEA UR4, UR46, UR43, 0x3 ;  /* 0x0000002b2e047291 */ /* 0x000fe2000f8e18ff */
[----:B------:R-:W-:-:S04]  /*9650*/  DEPBAR.LE SB0, 0x0 ;  /* 0x000080000000791a */ /* 0x000fc80000000000 */
[----:B------:R-:W-:-:S04]  /*9660*/  UIADD3 UR4, UPT, UPT, UR4, 0x80, URZ ;  /* 0x0000008004047890 */ /* 0x000fc8000fffe0ff */
[----:B------:R-:W-:-:S09]  /*9670*/  UPRMT UR4, UR47, 0x654, UR4 ;  /* 0x000006542f047896 */ /* 0x000fd20008000004 */
[----:B------:R-:W-:Y:S01]  /*9680*/  SYNCS.ARRIVE.TRANS64.RED.A1T0 RZ, [UR4], RZ ;  /* 0x000000ffffff79a7 */ /* 0x000fe20008100404 */
[----:B------:R-:W-:Y:S05]  /*9690*/  EXIT ;  /* 0x000000000000794d */ /* 0x000fea0003800000 */
.L_x_24:
[----:B--2---:R2:W3:Y:S02]  /*96a0*/  SYNCS.PHASECHK.TRANS64.TRYWAIT P0, [R3+URZ+0x120], R2 ;  /* 0x00012002030075a7 */ /* 0x0044e400080011ff */
[----:B---3--:R-:W-:Y:S05]  /*96b0*/  @!P0 NANOSLEEP.SYNCS 0x989680 ;  /* 0x009896800000895d */ /* 0x008fea0003900000 */
[----:B------:R-:W3:Y:S02]  /*96c0*/  @!P0 SYNCS.PHASECHK.TRANS64 P0, [R3+URZ+0x120], R2 ;  /* 0x00012002030085a7 */ /* 0x000ee400080010ff */
[----:B---3--:R-:W-:Y:S05]  /*96d0*/  @!P0 BRA `(.L_x_24) ;  /* 0xfffffffc00f08947 */ /* 0x008fea000383ffff */
[----:B------:R-:W-:Y:S05]  /*96e0*/  BRA `(.L_x_153) ;  /* 0xffffff8000d07947 */ /* 0x000fea000383ffff */
.L_x_27:
[----:B-1----:R-:W-:-:S07]  /*96f0*/  MOV R0, UR33 ;  /* 0x0000002100007c02 */ /* 0x002fce0008000f00 */
.L_x_154:
[----:B-1----:R1:W2:Y:S02]  /*9700*/  SYNCS.PHASECHK.TRANS64.TRYWAIT P0, [R0+URZ+0x30], R3 ;  /* 0x00003003000075a7 */ /* 0x0022a400080011ff */
[----:B--2---:R-:W-:Y:S05]  /*9710*/  @!P0 NANOSLEEP.SYNCS 0x989680 ;  /* 0x009896800000895d */ /* 0x004fea0003900000 */
[----:B------:R-:W2:Y:S02]  /*9720*/  @!P0 SYNCS.PHASECHK.TRANS64 P0, [R0+URZ+0x30], R3 ;  /* 0x00003003000085a7 */ /* 0x000ea400080010ff */
[----:B--2---:R-:W-:Y:S05]  /*9730*/  @!P0 BRA `(.L_x_154) ;  /* 0xfffffffc00f08947 */ /* 0x004fea000383ffff */
[----:B------:R-:W-:Y:S05]  /*9740*/  BRA `(.L_x_26) ;  /* 0xffffff8400247947 */ /* 0x000fea000383ffff */
.L_x_34:
[----:B-1----:R-:W-:-:S07]  /*9750*/  MOV R0, UR7 ;  /* 0x0000000700007c02 */ /* 0x002fce0008000f00 */
.L_x_155:
[----:B-1----:R1:W2:Y:S02]  /*9760*/  SYNCS.PHASECHK.TRANS64.TRYWAIT P0, [R0+URZ+0x30], R3 ;  /* 0x00003003000075a7 */ /* 0x0022a400080011ff */
[----:B--2---:R-:W-:Y:S05]  /*9770*/  @!P0 NANOSLEEP.SYNCS 0x989680 ;  /* 0x009896800000895d */ /* 0x004fea0003900000 */
[----:B------:R-:W2:Y:S02]  /*9780*/  @!P0 SYNCS.PHASECHK.TRANS64 P0, [R0+URZ+0x30], R3 ;  /* 0x00003003000085a7 */ /* 0x000ea400080010ff */
[----:B--2---:R-:W-:Y:S05]  /*9790*/  @!P0 BRA `(.L_x_155) ;  /* 0xfffffffc00f08947 */ /* 0x004fea000383ffff */
[----:B------:R-:W-:Y:S05]  /*97a0*/  BRA `(.L_x_33) ;  /* 0xffffff8800187947 */ /* 0x000fea000383ffff */
.L_x_41:
[----:B-1----:R1:W2:Y:S02]  /*97b0*/  SYNCS.PHASECHK.TRANS64.TRYWAIT P0, [R3+URZ+0xb0], R0 ;  /* 0x0000b000030075a7 */ /* 0x0022a400080011ff */
[----:B--2---:R-:W-:Y:S05]  /*97c0*/  @!P0 NANOSLEEP.SYNCS 0x989680 ;  /* 0x009896800000895d */ /* 0x004fea0003900000 */
[----:B------:R-:W2:Y:S02]  /*97d0*/  @!P0 SYNCS.PHASECHK.TRANS64 P0, [R3+URZ+0xb0], R0 ;  /* 0x0000b000030085a7 */ /* 0x000ea400080010ff */
[----:B--2---:R-:W-:Y:S05]  /*97e0*/  @!P0 BRA `(.L_x_41) ;  /* 0xfffffffc00f08947 */ /* 0x004fea000383ffff */
[----:B------:R-:W-:Y:S05]  /*97f0*/  BRA `(.L_x_156) ;  /* 0xffffff8c00007947 */ /* 0x000fea000383ffff */
.L_x_45:
[----:B-1----:R-:W-:-:S07]  /*9800*/  MOV R0, UR4 ;  /* 0x0000000400007c02 */ /* 0x002fce0008000f00 */
.L_x_157:
[----:B-1----:R1:W2:Y:S02]  /*9810*/  SYNCS.PHASECHK.TRANS64.TRYWAIT P0, [R0+URZ], R3 ;  /* 0x00000003000075a7 */ /* 0x0022a400080011ff */
[----:B--2---:R-:W-:Y:S05]  /*9820*/  @!P0 NANOSLEEP.SYNCS 0x989680 ;  /* 0x009896800000895d */ /* 0x004fea0003900000 */
[----:B------:R-:W2:Y:S02]  /*9830*/  @!P0 SYNCS.PHASECHK.TRANS64 P0, [R0+URZ], R3 ;  /* 0x00000003000085a7 */ /* 0x000ea400080010ff */
[----:B--2---:R-:W-:Y:S05]  /*9840*/  @!P0 BRA `(.L_x_157) ;  /* 0xfffffffc00f08947 */ /* 0x004fea000383ffff */
[----:B------:R-:W-:Y:S05]  /*9850*/  BRA `(.L_x_158) ;  /* 0xffffff9000a87947 */ /* 0x000fea000383ffff */
.L_x_46:
[----:B------:R-:W-:-:S07]  /*9860*/  MOV R0, UR5 ;  /* 0x0000000500007c02 */ /* 0x000fce0008000f00 */
.L_x_159:
[----:B-1----:R1:W2:Y:S02]  /*9870*/  SYNCS.PHASECHK.TRANS64.TRYWAIT P0, [R0+URZ], R3 ;  /* 0x00000003000075a7 */ /* 0x0022a400080011ff */
[----:B--2---:R-:W-:Y:S05]  /*9880*/  @!P0 NANOSLEEP.SYNCS 0x989680 ;  /* 0x009896800000895d */ /* 0x004fea0003900000 */
[----:B------:R-:W2:Y:S02]  /*9890*/  @!P0 SYNCS.PHASECHK.TRANS64 P0, [R0+URZ], R3 ;  /* 0x00000003000085a7 */ /* 0x000ea400080010ff */
[----:B--2---:R-:W-:Y:S05]  /*98a0*/  @!P0 BRA `(.L_x_159) ;  /* 0xfffffffc00f08947 */ /* 0x004fea000383ffff */
[----:B------:R-:W-:Y:S05]  /*98b0*/  BRA `(.L_x_160) ;  /* 0xffffff9000b47947 */ /* 0x000fea000383ffff */
.L_x_47:
[----:B------:R-:W-:-:S07]  /*98c0*/  MOV R0, UR5 ;  /* 0x0000000500007c02 */ /* 0x000fce0008000f00 */
.L_x_161:
[----:B-1----:R1:W2:Y:S02]  /*98d0*/  SYNCS.PHASECHK.TRANS64.TRYWAIT P0, [R0+URZ], R3 ;  /* 0x00000003000075a7 */ /* 0x0022a400080011ff */
[----:B--2---:R-:W-:Y:S05]  /*98e0*/  @!P0 NANOSLEEP.SYNCS 0x989680 ;  /* 0x009896800000895d */ /* 0x004fea0003900000 */
[----:B------:R-:W2:Y:S02]  /*98f0*/  @!P0 SYNCS.PHASECHK.TRANS64 P0, [R0+URZ], R3 ;  /* 0x00000003000085a7 */ /* 0x000ea400080010ff */
[----:B--2---:R-:W-:Y:S05]  /*9900*/  @!P0 BRA `(.L_x_161) ;  /* 0xfffffffc00f08947 */ /* 0x004fea000383ffff */
[----:B------:R-:W-:Y:S05]  /*9910*/  BRA `(.L_x_162) ;  /* 0xffffff9000c07947 */ /* 0x000fea000383ffff */
.L_x_48:
[----:B------:R-:W-:-:S07]  /*9920*/  MOV R0, UR5 ;  /* 0x0000000500007c02 */ /* 0x000fce0008000f00 */
.L_x_163:
[----:B-1----:R1:W2:Y:S02]  /*9930*/  SYNCS.PHASECHK.TRANS64.TRYWAIT P0, [R0+URZ], R3 ;  /* 0x00000003000075a7 */ /* 0x0022a400080011ff */
[----:B--2---:R-:W-:Y:S05]  /*9940*/  @!P0 NANOSLEEP.SYNCS 0x989680 ;  /* 0x009896800000895d */ /* 0x004fea0003900000 */
[----:B------:R-:W2:Y:S02]  /*9950*/  @!P0 SYNCS.PHASECHK.TRANS64 P0, [R0+URZ], R3 ;  /* 0x00000003000085a7 */ /* 0x000ea400080010ff */
[----:B--2---:R-:W-:Y:S05]  /*9960*/  @!P0 BRA `(.L_x_163) ;  /* 0xfffffffc00f08947 */ /* 0x004fea000383ffff */
[----:B------:R-:W-:Y:S05]  /*9970*/  BRA `(.L_x_164) ;  /* 0xffffff9000cc7947 */ /* 0x000fea000383ffff */
.L_x_49:
[----:B------:R-:W-:-:S07]  /*9980*/  MOV R0, UR5 ;  /* 0x0000000500007c02 */ /* 0x000fce0008000f00 */
.L_x_165:
[----:B-1----:R1:W2:Y:S02]  /*9990*/  SYNCS.PHASECHK.TRANS64.TRYWAIT P0, [R0+URZ], R3 ;  /* 0x00000003000075a7 */ /* 0x0022a400080011ff */
[----:B--2---:R-:W-:Y:S05]  /*99a0*/  @!P0 NANOSLEEP.SYNCS 0x989680 ;  /* 0x009896800000895d */ /* 0x004fea0003900000 */
[----:B------:R-:W2:Y:S02]  /*99b0*/  @!P0 SYNCS.PHASECHK.TRANS64 P0, [R0+URZ], R3 ;  /* 0x00000003000085a7 */ /* 0x000ea400080010ff */
[----:B--2---:R-:W-:Y:S05]  /*99c0*/  @!P0 BRA `(.L_x_165) ;  /* 0xfffffffc00f08947 */ /* 0x004fea000383ffff */
[----:B------:R-:W-:Y:S05]  /*99d0*/  BRA `(.L_x_166) ;  /* 0xffffff9000d87947 */ /* 0x000fea000383ffff */
.L_x_52:
[----:B--2---:R2:W3:Y:S02]  /*99e0*/  SYNCS.PHASECHK.TRANS64.TRYWAIT P0, [R2+URZ+0x110], R5 ;  /* 0x00011005020075a7 */ /* 0x0044e400080011ff */
[----:B---3--:R-:W-:Y:S05]  /*99f0*/  @!P0 NANOSLEEP.SYNCS 0x989680 ;  /* 0x009896800000895d */ /* 0x008fea0003900000 */
[----:B------:R-:W3:Y:S02]  /*9a00*/  @!P0 SYNCS.PHASECHK.TRANS64 P0, [R2+URZ+0x110], R5 ;  /* 0x00011005020085a7 */ /* 0x000ee400080010ff */
[----:B---3--:R-:W-:Y:S05]  /*9a10*/  @!P0 BRA `(.L_x_52) ;  /* 0xfffffffc00f08947 */ /* 0x008fea000383ffff */
[----:B------:R-:W-:Y:S05]  /*9a20*/  BRA `(.L_x_167) ;  /* 0xffffff9400347947 */ /* 0x000fea000383ffff */
.L_x_53:
[----:B------:R-:W-:-:S07]  /*9a30*/  MOV R2, UR4 ;  /* 0x0000000400027c02 */ /* 0x000fce0008000f00 */
.L_x_168:
[----:B--2---:R2:W3:Y:S02]  /*9a40*/  SYNCS.PHASECHK.TRANS64.TRYWAIT P0, [R2+URZ+0xc0], R5 ;  /* 0x0000c005020075a7 */ /* 0x0044e400080011ff */
[----:B---3--:R-:W-:Y:S05]  /*9a50*/  @!P0 NANOSLEEP.SYNCS 0x989680 ;  /* 0x009896800000895d */ /* 0x008fea0003900000 */
[----:B------:R-:W3:Y:S02]  /*9a60*/  @!P0 SYNCS.PHASECHK.TRANS64 P0, [R2+URZ+0xc0], R5 ;  /* 0x0000c005020085a7 */ /* 0x000ee400080010ff */
[----:B---3--:R-:W-:Y:S05]  /*9a70*/  @!P0 BRA `(.L_x_168) ;  /* 0xfffffffc00f08947 */ /* 0x008fea000383ffff */
[----:B------:R-:W-:Y:S05]  /*9a80*/  BRA `(.L_x_169) ;  /* 0xffffff9400447947 */ /* 0x000fea000383ffff */
.L_x_54:
[----:B--2---:R2:W3:Y:S02]  /*9a90*/  SYNCS.PHASECHK.TRANS64.TRYWAIT P1, [R2+URZ+0xb0], R5 ;  /* 0x0000b005020075a7 */ /* 0x0044e400080211ff */
[----:B---3--:R-:W-:Y:S05]  /*9aa0*/  @!P1 NANOSLEEP.SYNCS 0x989680 ;  /* 0x009896800000995d */ /* 0x008fea0003900000 */
[----:B------:R-:W3:Y:S02]  /*9ab0*/  @!P1 SYNCS.PHASECHK.TRANS64 P1, [R2+URZ+0xb0], R5 ;  /* 0x0000b005020095a7 */ /* 0x000ee400080210ff */
[----:B---3--:R-:W-:Y:S05]  /*9ac0*/  @!P1 BRA `(.L_x_54) ;  /* 0xfffffffc00f09947 */ /* 0x008fea000383ffff */
[----:B------:R-:W-:Y:S05]  /*9ad0*/  BRA `(.L_x_170) ;  /* 0xffffff9400747947 */ /* 0x000fea000383ffff */
.L_x_57:
[----:B------:R-:W-:-:S07]  /*9ae0*/  MOV R0, UR4 ;  /* 0x0000000400007c02 */ /* 0x000fce0008000f00 */
.L_x_171:
[----:B--2---:R2:W3:Y:S02]  /*9af0*/  SYNCS.PHASECHK.TRANS64.TRYWAIT P0, [R0+URZ+0xc0], R3 ;  /* 0x0000c003000075a7 */ /* 0x0044e400080011ff */
[----:B---3--:R-:W-:Y:S05]  /*9b00*/  @!P0 NANOSLEEP.SYNCS 0x989680 ;  /* 0x009896800000895d */ /* 0x008fea0003900000 */
[----:B------:R-:W3:Y:S02]  /*9b10*/  @!P0 SYNCS.PHASECHK.TRANS64 P0, [R0+URZ+0xc0], R3 ;  /* 0x0000c003000085a7 */ /* 0x000ee400080010ff */
[----:B---3--:R-:W-:Y:S05]  /*9b20*/  @!P0 BRA `(.L_x_171) ;  /* 0xfffffffc00f08947 */ /* 0x008fea000383ffff */
[----:B------:R-:W-:Y:S05]  /*9b30*/  BRA `(.L_x_56) ;  /* 0xffffff9400c87947 */ /* 0x000fea000383ffff */
.L_x_66:
[----:B--2---:R-:W-:-:S04]  /*9b40*/  MOV R0, UR5 ;  /* 0x0000000500007c02 */ /* 0x004fc80008000f00 */
[----:B------:R2:W3:Y:S03]  /*9b50*/  SYNCS.PHASECHK.TRANS64.TRYWAIT P0, [R0+URZ+0x8], R7 ;  /* 0x00000807000075a7 */ /* 0x0004e600080011ff */
[----:B---3--:R-:W-:Y:S05]  /*9b60*/  @!P0 NANOSLEEP.SYNCS 0x989680 ;  /* 0x009896800000895d */ /* 0x008fea0003900000 */
[----:B------:R-:W3:Y:S02]  /*9b70*/  @!P0 SYNCS.PHASECHK.TRANS64 P0, [R0+URZ+0x8], R7 ;  /* 0x00000807000085a7 */ /* 0x000ee400080010ff */
[----:B---3--:R-:W-:Y:S05]  /*9b80*/  @!P0 BRA `(.L_x_66) ;  /* 0xfffffffc00ec8947 */ /* 0x008fea000383ffff */
[----:B------:R-:W-:Y:S05]  /*9b90*/  BRA `(.L_x_65) ;  /* 0xffffff98007c7947 */ /* 0x000fea000383ffff */
.L_x_68:
[----:B------:R-:W-:Y:S01]  /*9ba0*/  BSSY B0, `(.L_x_172) ;  /* 0x0000006000007945 */ /* 0x000fe20003800000 */
[----:B------:R-:W-:-:S07]  /*9bb0*/  MOV R15, 0xffffffff ;  /* 0xffffffff000f7802 */ /* 0x000fce0000000f00 */
[----:B-12--5:R-:W-:Y:S05]  /*9bc0*/  WARPSYNC.COLLECTIVE R15, `(.L_x_173) ;  /* 0x000000000f0c7348 */ /* 0x026fea0003c00000 */
[----:B------:R-:W-:Y:S02]  /*9bd0*/  ELECT P6, UR79, PT ;  /* 0x00000000004f782f */ /* 0x000fe400038c0000 */
[----:B------:R-:W-:Y:S01]  /*9be0*/  MOV R14, UR79 ;  /* 0x0000004f000e7c02 */ /* 0x000fe20008000f00 */
[----:B-12--5:R-:W-:Y:S10]  /*9bf0*/  ENDCOLLECTIVE ;  /* 0x000000000000791b */ /* 0x026ff40003800000 */
.L_x_173:
[----:B------:R-:W-:Y:S05]  /*9c00*/  BSYNC B0 ;  /* 0x0000000000007941 */ /* 0x000fea0003800000 */
.L_x_172:
[----:B------:R-:W-:Y:S01]  /*9c10*/  PLOP3.LUT P0, PT, P6, PT, PT, 0x80, 0x8 ;  /* 0x000000000008781c */ /* 0x000fe2000370f070 */
[----:B------:R-:W-:-:S12]  /*9c20*/  BRA `(.L_x_174) ;  /* 0xffffff9800a87947 */ /* 0x000fd8000383ffff */
.L_x_70:
[----:B--2---:R-:W-:-:S04]  /*9c30*/  MOV R0, UR5 ;  /* 0x0000000500007c02 */ /* 0x004fc80008000f00 */
[----:B------:R2:W3:Y:S03]  /*9c40*/  SYNCS.PHASECHK.TRANS64.TRYWAIT P0, [R0+URZ+0x8], R5 ;  /* 0x00000805000075a7 */ /* 0x0004e600080011ff */
[----:B---3--:R-:W-:Y:S05]  /*9c50*/  @!P0 NANOSLEEP.SYNCS 0x989680 ;  /* 0x009896800000895d */ /* 0x008fea0003900000 */
[----:B------:R-:W3:Y:S02]  /*9c60*/  @!P0 SYNCS.PHASECHK.TRANS64 P0, [R0+URZ+0x8], R5 ;  /* 0x00000805000085a7 */ /* 0x000ee400080010ff */
[----:B---3--:R-:W-:Y:S05]  /*9c70*/  @!P0 BRA `(.L_x_70) ;  /* 0xfffffffc00ec8947 */ /* 0x008fea000383ffff */
[----:B------:R-:W-:Y:S05]  /*9c80*/  BRA `(.L_x_69) ;  /* 0xffffff9800ac7947 */ /* 0x000fea000383ffff */
.L_x_71:
[----:B-1----:R1:W2:Y:S02]  /*9c90*/  SYNCS.PHASECHK.TRANS64.TRYWAIT P0, [R0+URZ+0xb0], R5 ;  /* 0x0000b005000075a7 */ /* 0x0022a400080011ff */
[----:B--2---:R-:W-:Y:S05]  /*9ca0*/  @!P0 NANOSLEEP.SYNCS 0x989680 ;  /* 0x009896800000895d */ /* 0x004fea0003900000 */
[----:B------:R-:W2:Y:S02]  /*9cb0*/  @!P0 SYNCS.PHASECHK.TRANS64 P0, [R0+URZ+0xb0], R5 ;  /* 0x0000b005000085a7 */ /* 0x000ea400080010ff */
[----:B--2---:R-:W-:Y:S05]  /*9cc0*/  @!P0 BRA `(.L_x_71) ;  /* 0xfffffffc00f08947 */ /* 0x004fea000383ffff */
[----:B------:R-:W-:Y:S05]  /*9cd0*/  BRA `(.L_x_175) ;  /* 0xffffff9c00b87947 */ /* 0x000fea000383ffff */
.L_x_73:
[----:B------:R-:W-:-:S07]  /*9ce0*/  MOV R0, UR46 ;  /* 0x0000002e00007c02 */ /* 0x000fce0008000f00 */
.L_x_176:
[----:B-1----:R1:W2:Y:S02]  /*9cf0*/  SYNCS.PHASECHK.TRANS64.TRYWAIT P0, [R0+URZ+0xf0], R5 ;  /* 0x0000f005000075a7 */ /* 0x0022a400080011ff */
[----:B--2---:R-:W-:Y:S05]  /*9d00*/  @!P0 NANOSLEEP.SYNCS 0x989680 ;  /* 0x009896800000895d */ /* 0x004fea0003900000 */
[----:B------:R-:W2:Y:S02]  /*9d10*/  @!P0 SYNCS.PHASECHK.TRANS64 P0, [R0+URZ+0xf0], R5 ;  /* 0x0000f005000085a7 */ /* 0x000ea400080010ff */
[----:B--2---:R-:W-:Y:S05]  /*9d20*/  @!P0 BRA `(.L_x_176) ;  /* 0xfffffffc00f08947 */ /* 0x004fea000383ffff */
[----:B------:R-:W-:Y:S05]  /*9d30*/  BRA `(.L_x_177) ;  /* 0xffffffa000047947 */ /* 0x000fea000383ffff */
.L_x_76:
[----:B------:R-:W-:Y:S07]  /*9d40*/  MOV R0, UR7 ;  /* 0x0000000700007c02 */ /* 0x000fee0008000f00 */
.L_x_178:
[----:B-1----:R1:W2:Y:S02]  /*9d50*/  SYNCS.PHASECHK.TRANS64.TRYWAIT P0, [R0+URZ], R5 ;  /* 0x00000005000075a7 */ /* 0x0022a400080011ff */
[----:B--2---:R-:W-:Y:S05]  /*9d60*/  @!P0 NANOSLEEP.SYNCS 0x989680 ;  /* 0x009896800000895d */ /* 0x004fea0003900000 */
[----:B------:R-:W2:Y:S02]  /*9d70*/  @!P0 SYNCS.PHASECHK.TRANS64 P0, [R0+URZ], R5 ;  /* 0x00000005000085a7 */ /* 0x000ea400080010ff */
[----:B--2---:R-:W-:Y:S05]  /*9d80*/  @!P0 BRA `(.L_x_178) ;  /* 0xfffffffc00f08947 */ /* 0x004fea000383ffff */
[----:B------:R-:W-:Y:S05]  /*9d90*/  BRA `(.L_x_75) ;  /* 0xffffffa000187947 */ /* 0x000fea000383ffff */
.L_x_80:
[----:B-1----:R-:W-:-:S07]  /*9da0*/  MOV R0, UR4 ;  /* 0x0000000400007c02 */ /* 0x002fce0008000f00 */
.L_x_179:
[----:B-1----:R1:W2:Y:S02]  /*9db0*/  SYNCS.PHASECHK.TRANS64.TRYWAIT P0, [R0+URZ], R3 ;  /* 0x00000003000075a7 */ /* 0x0022a400080011ff */
[----:B--2---:R-:W-:Y:S05]  /*9dc0*/  @!P0 NANOSLEEP.SYNCS 0x989680 ;  /* 0x009896800000895d */ /* 0x004fea0003900000 */
[----:B------:R-:W2:Y:S02]  /*9dd0*/  @!P0 SYNCS.PHASECHK.TRANS64 P0, [R0+URZ], R3 ;  /* 0x00000003000085a7 */ /* 0x000ea400080010ff */
[----:B--2---:R-:W-:Y:S05]  /*9de0*/  @!P0 BRA `(.L_x_179) ;  /* 0xfffffffc00f08947 */ /* 0x004fea000383ffff */
[----:B------:R-:W-:Y:S05]  /*9df0*/  BRA `(.L_x_180) ;  /* 0xffffffa4005c7947 */ /* 0x000fea000383ffff */
.L_x_81:
[----:B------:R-:W-:-:S07]  /*9e00*/  MOV R0, UR5 ;  /* 0x0000000500007c02 */ /* 0x000fce0008000f00 */
.L_x_181:
[----:B-1----:R1:W2:Y:S02]  /*9e10*/  SYNCS.PHASECHK.TRANS64.TRYWAIT P0, [R0+URZ], R3 ;  /* 0x00000003000075a7 */ /* 0x0022a400080011ff */
[----:B--2---:R-:W-:Y:S05]  /*9e20*/  @!P0 NANOSLEEP.SYNCS 0x989680 ;  /* 0x009896800000895d */ /* 0x004fea0003900000 */
[----:B------:R-:W2:Y:S02]  /*9e30*/  @!P0 SYNCS.PHASECHK.TRANS64 P0, [R0+URZ], R3 ;  /* 0x00000003000085a7 */ /* 0x000ea400080010ff */
[----:B--2---:R-:W-:Y:S05]  /*9e40*/  @!P0 BRA `(.L_x_181) ;  /* 0xfffffffc00f08947 */ /* 0x004fea000383ffff */
[----:B------:R-:W-:Y:S05]  /*9e50*/  BRA `(.L_x_182) ;  /* 0xffffffa400687947 */ /* 0x000fea000383ffff */
.L_x_82:
[----:B------:R-:W-:-:S07]  /*9e60*/  MOV R0, UR5 ;  /* 0x0000000500007c02 */ /* 0x000fce0008000f00 */
.L_x_183:
[----:B-1----:R1:W2:Y:S02]  /*9e70*/  SYNCS.PHASECHK.TRANS64.TRYWAIT P0, [R0+URZ], R3 ;  /* 0x00000003000075a7 */ /* 0x0022a400080011ff */
[----:B--2---:R-:W-:Y:S05]  /*9e80*/  @!P0 NANOSLEEP.SYNCS 0x989680 ;  /* 0x009896800000895d */ /* 0x004fea0003900000 */
[----:B------:R-:W2:Y:S02]  /*9e90*/  @!P0 SYNCS.PHASECHK.TRANS64 P0, [R0+URZ], R3 ;  /* 0x00000003000085a7 */ /* 0x000ea400080010ff */
[----:B--2---:R-:W-:Y:S05]  /*9ea0*/  @!P0 BRA `(.L_x_183) ;  /* 0xfffffffc00f08947 */ /* 0x004fea000383ffff */
[----:B------:R-:W-:Y:S05]  /*9eb0*/  BRA `(.L_x_184) ;  /* 0xffffffa400747947 */ /* 0x000fea000383ffff */
.L_x_85:
[----:B------:R-:W-:-:S07]  /*9ec0*/  MOV R0, UR41 ;  /* 0x0000002900007c02 */ /* 0x000fce0008000f00 */
.L_x_185:
[----:B-1----:R1:W2:Y:S02]  /*9ed0*/  SYNCS.PHASECHK.TRANS64.TRYWAIT P1, [R0+URZ+0x130], R3 ;  /* 0x00013003000075a7 */ /* 0x0022a400080211ff */
[----:B--2---:R-:W-:Y:S05]  /*9ee0*/  @!P1 NANOSLEEP.SYNCS 0x989680 ;  /* 0x009896800000995d */ /* 0x004fea0003900000 */
[----:B------:R-:W2:Y:S02]  /*9ef0*/  @!P1 SYNCS.PHASECHK.TRANS64 P1, [R0+URZ+0x130], R3 ;  /* 0x00013003000095a7 */ /* 0x000ea400080210ff */
[----:B--2---:R-:W-:Y:S05]  /*9f00*/  @!P1 BRA `(.L_x_185) ;  /* 0xfffffffc00f09947 */ /* 0x004fea000383ffff */
[----:B------:R-:W-:Y:S05]  /*9f10*/  BRA `(.L_x_186) ;  /* 0xffffffa400c07947 */ /* 0x000fea000383ffff */
.L_x_90:
[----:B--2---:R2:W3:Y:S02]  /*9f20*/  SYNCS.PHASECHK.TRANS64.TRYWAIT P0, [R8+URZ+0xb0], R5 ;  /* 0x0000b005080075a7 */ /* 0x0044e400080011ff */
[----:B---3--:R-:W-:Y:S05]  /*9f30*/  @!P0 NANOSLEEP.SYNCS 0x989680 ;  /* 0x009896800000895d */ /* 0x008fea0003900000 */
[----:B------:R-:W3:Y:S02]  /*9f40*/  @!P0 SYNCS.PHASECHK.TRANS64 P0, [R8+URZ+0xb0], R5 ;  /* 0x0000b005080085a7 */ /* 0x000ee400080010ff */
[----:B---3--:R-:W-:Y:S05]  /*9f50*/  @!P0 BRA `(.L_x_90) ;  /* 0xfffffffc00f08947 */ /* 0x008fea000383ffff */
[----:B------:R-:W-:Y:S05]  /*9f60*/  BRA `(.L_x_187) ;  /* 0xffffffa800f87947 */ /* 0x000fea000383ffff */
.L_x_93:
[----:B------:R-:W-:Y:S07]  /*9f70*/  MOV R0, UR21 ;  /* 0x0000001500007c02 */ /* 0x000fee0008000f00 */
.L_x_188:
[----:B--2---:R2:W3:Y:S02]  /*9f80*/  SYNCS.PHASECHK.TRANS64.TRYWAIT P1, [R0+URZ+0xa8], R5 ;  /* 0x0000a805000075a7 */ /* 0x0044e400080211ff */
[----:B---3--:R-:W-:Y:S05]  /*9f90*/  @!P1 NANOSLEEP.SYNCS 0x989680 ;  /* 0x009896800000995d */ /* 0x008fea0003900000 */
[----:B------:R-:W3:Y:S02]  /*9fa0*/  @!P1 SYNCS.PHASECHK.TRANS64 P1, [R0+URZ+0xa8], R5 ;  /* 0x0000a805000095a7 */ /* 0x000ee400080210ff */
[----:B---3--:R-:W-:Y:S05]  /*9fb0*/  @!P1 BRA `(.L_x_188) ;  /* 0xfffffffc00f09947 */ /* 0x008fea000383ffff */
[----:B------:R-:W-:Y:S05]  /*9fc0*/  BRA `(.L_x_92) ;  /* 0xffffffb000747947 */ /* 0x000fea000383ffff */
.L_x_96:
[----:B--2---:R-:W-:Y:S07]  /*9fd0*/  MOV R5, UR21 ;  /* 0x0000001500057c02 */ /* 0x004fee0008000f00 */
.L_x_189:
[----:B--2---:R2:W3:Y:S02]  /*9fe0*/  SYNCS.PHASECHK.TRANS64.TRYWAIT P0, [R5+URZ+0x80], R4 ;  /* 0x00008004050075a7 */ /* 0x0044e400080011ff */
[----:B---3--:R-:W-:Y:S05]  /*9ff0*/  @!P0 NANOSLEEP.SYNCS 0x989680 ;  /* 0x009896800000895d */ /* 0x008fea0003900000 */
[----:B------:R-:W3:Y:S02]  /*a000*/  @!P0 SYNCS.PHASECHK.TRANS64 P0, [R5+URZ+0x80], R4 ;  /* 0x00008004050085a7 */ /* 0x000ee400080010ff */
[----:B---3--:R-:W-:Y:S05]  /*a010*/  @!P0 BRA `(.L_x_189) ;  /* 0xfffffffc00f08947 */ /* 0x008fea000383ffff */
[----:B------:R-:W-:Y:S05]  /*a020*/  BRA `(.L_x_190) ;  /* 0xffffffb000cc7947 */ /* 0x000fea000383ffff */
.L_x_97:
[----:B------:R-:W-:Y:S07]  /*a030*/  MOV R5, UR21 ;  /* 0x0000001500057c02 */ /* 0x000fee0008000f00 */
.L_x_191:
[----:B--2---:R2:W3:Y:S02]  /*a040*/  SYNCS.PHASECHK.TRANS64.TRYWAIT P0, [R5+URZ+0x88], R4 ;  /* 0x00008804050075a7 */ /* 0x0044e400080011ff */
[----:B---3--:R-:W-:Y:S05]  /*a050*/  @!P0 NANOSLEEP.SYNCS 0x989680 ;  /* 0x009896800000895d */ /* 0x008fea0003900000 */
[----:B------:R-:W3:Y:S02]  /*a060*/  @!P0 SYNCS.PHASECHK.TRANS64 P0, [R5+URZ+0x88], R4 ;  /* 0x00008804050085a7 */ /* 0x000ee400080010ff */
[----:B---3--:R-:W-:Y:S05]  /*a070*/  @!P0 BRA `(.L_x_191) ;  /* 0xfffffffc00f08947 */ /* 0x008fea000383ffff */
[----:B------:R-:W-:Y:S05]  /*a080*/  BRA `(.L_x_192) ;  /* 0xffffffb400287947 */ /* 0x000fea000383ffff */
.L_x_98:
[----:B--2---:R-:W-:Y:S07]  /*a090*/  MOV R5, UR21 ;  /* 0x0000001500057c02 */ /* 0x004fee0008000f00 */
.L_x_193:
[----:B--2---:R2:W3:Y:S02]  /*a0a0*/  SYNCS.PHASECHK.TRANS64.TRYWAIT P0, [R5+URZ+0x90], R4 ;  /* 0x00009004050075a7 */ /* 0x0044e400080011ff */
[----:B---3--:R-:W-:Y:S05]  /*a0b0*/  @!P0 NANOSLEEP.SYNCS 0x989680 ;  /* 0x009896800000895d */ /* 0x008fea0003900000 */
[----:B------:R-:W3:Y:S02]  /*a0c0*/  @!P0 SYNCS.PHASECHK.TRANS64 P0, [R5+URZ+0x90], R4 ;  /* 0x00009004050085a7 */ /* 0x000ee400080010ff */
[----:B---3--:R-:W-:Y:S05]  /*a0d0*/  @!P0 BRA `(.L_x_193) ;  /* 0xfffffffc00f08947 */ /* 0x008fea000383ffff */
[----:B------:R-:W-:Y:S05]  /*a0e0*/  BRA `(.L_x_194) ;  /* 0xffffffb400887947 */ /* 0x000fea000383ffff */
.L_x_99:
[----:B--2---:R-:W-:Y:S07]  /*a0f0*/  MOV R5, UR21 ;  /* 0x0000001500057c02 */ /* 0x004fee0008000f00 */
.L_x_195:
[----:B--2---:R2:W3:Y:S02]  /*a100*/  SYNCS.PHASECHK.TRANS64.TRYWAIT P0, [R5+URZ+0x98], R4 ;  /* 0x00009804050075a7 */ /* 0x0044e400080011ff */
[----:B---3--:R-:W-:Y:S05]  /*a110*/  @!P0 NANOSLEEP.SYNCS 0x989680 ;  /* 0x009896800000895d */ /* 0x008fea0003900000 */
[----:B------:R-:W3:Y:S02]  /*a120*/  @!P0 SYNCS.PHASECHK.TRANS64 P0, [R5+URZ+0x98], R4 ;  /* 0x00009804050085a7 */ /* 0x000ee400080010ff */
[----:B---3--:R-:W-:Y:S05]  /*a130*/  @!P0 BRA `(.L_x_195) ;  /* 0xfffffffc00f08947 */ /* 0x008fea000383ffff */
[----:B------:R-:W-:Y:S05]  /*a140*/  BRA `(.L_x_196) ;  /* 0xffffffb400f07947 */ /* 0x000fea000383ffff */
.L_x_101:
[----:B------:R-:W-:-:S07]  /*a150*/  MOV R0, UR21 ;  /* 0x0000001500007c02 */ /* 0x000fce0008000f00 */
.L_x_197:
[----:B--2---:R2:W3:Y:S02]  /*a160*/  SYNCS.PHASECHK.TRANS64.TRYWAIT P0, [R0+URZ+0x80], R3 ;  /* 0x00008003000075a7 */ /* 0x0044e400080011ff */
[----:B---3--:R-:W-:Y:S05]  /*a170*/  @!P0 NANOSLEEP.SYNCS 0x989680 ;  /* 0x009896800000895d */ /* 0x008fea0003900000 */
[----:B------:R-:W3:Y:S02]  /*a180*/  @!P0 SYNCS.PHASECHK.TRANS64 P0, [R0+URZ+0x80], R3 ;  /* 0x00008003000085a7 */ /* 0x000ee400080010ff */
[----:B---3--:R-:W-:Y:S05]  /*a190*/  @!P0 BRA `(.L_x_197) ;  /* 0xfffffffc00f08947 */ /* 0x008fea000383ffff */
[----:B------:R-:W-:Y:S05]  /*a1a0*/  BRA `(.L_x_198) ;  /* 0xffffffb8007c7947 */ /* 0x000fea000383ffff */
.L_x_102:
[----:B--2---:R-:W-:-:S07]  /*a1b0*/  MOV R0, UR21 ;  /* 0x0000001500007c02 */ /* 0x004fce0008000f00 */
.L_x_199:
[----:B--2---:R2:W3:Y:S02]  /*a1c0*/  SYNCS.PHASECHK.TRANS64.TRYWAIT P0, [R0+URZ+0x88], R3 ;  /* 0x00008803000075a7 */ /* 0x0044e400080011ff */
[----:B---3--:R-:W-:Y:S05]  /*a1d0*/  @!P0 NANOSLEEP.SYNCS 0x989680 ;  /* 0x009896800000895d */ /* 0x008fea0003900000 */
[----:B------:R-:W3:Y:S02]  /*a1e0*/  @!P0 SYNCS.PHASECHK.TRANS64 P0, [R0+URZ+0x88], R3 ;  /* 0x00008803000085a7 */ /* 0x000ee400080010ff */
[----:B---3--:R-:W-:Y:S05]  /*a1f0*/  @!P0 BRA `(.L_x_199) ;  /* 0xfffffffc00f08947 */ /* 0x008fea000383ffff */
[----:B------:R-:W-:Y:S05]  /*a200*/  BRA `(.L_x_200) ;  /* 0xffffffb8006c7947 */ /* 0x000fea000383ffff */
.L_x_103:
[----:B--2---:R-:W-:-:S07]  /*a210*/  MOV R0, UR21 ;  /* 0x0000001500007c02 */ /* 0x004fce0008000f00 */
.L_x_201:
[----:B--2---:R2:W3:Y:S02]  /*a220*/  SYNCS.PHASECHK.TRANS64.TRYWAIT P0, [R0+URZ+0x90], R3 ;  /* 0x00009003000075a7 */ /* 0x0044e400080011ff */
[----:B---3--:R-:W-:Y:S05]  /*a230*/  @!P0 NANOSLEEP.SYNCS 0x989680 ;  /* 0x009896800000895d */ /* 0x008fea0003900000 */
[----:B------:R-:W3:Y:S02]  /*a240*/  @!P0 SYNCS.PHASECHK.TRANS64 P0, [R0+URZ+0x90], R3 ;  /* 0x00009003000085a7 */ /* 0x000ee400080010ff */
[----:B---3--:R-:W-:Y:S05]  /*a250*/  @!P0 BRA `(.L_x_201) ;  /* 0xfffffffc00f08947 */ /* 0x008fea000383ffff */
[----:B------:R-:W-:Y:S05]  /*a260*/  BRA `(.L_x_202) ;  /* 0xffffffb8005c7947 */ /* 0x000fea000383ffff */
.L_x_105:
[----:B-1----:R1:W2:Y:S02]  /*a270*/  SYNCS.PHASECHK.TRANS64.TRYWAIT P0, [R3+URZ+0xb0], R0 ;  /* 0x0000b000030075a7 */ /* 0x0022a400080011ff */
[----:B--2---:R-:W-:Y:S05]  /*a280*/  @!P0 NANOSLEEP.SYNCS 0x989680 ;  /* 0x009896800000895d */ /* 0x004fea0003900000 */
[----:B------:R-:W2:Y:S02]  /*a290*/  @!P0 SYNCS.PHASECHK.TRANS64 P0, [R3+URZ+0xb0], R0 ;  /* 0x0000b000030085a7 */ /* 0x000ea400080010ff */
[----:B--2---:R-:W-:Y:S05]  /*a2a0*/  @!P0 BRA `(.L_x_105) ;  /* 0xfffffffc00f08947 */ /* 0x004fea000383ffff */
[----:B------:R-:W-:Y:S05]  /*a2b0*/  BRA `(.L_x_203) ;  /* 0xffffffbc00307947 */ /* 0x000fea000383ffff */
.L_x_116:
[----:B-1----:R-:W-:Y:S04]  /*a2c0*/  MOV R2, UR43 ;  /* 0x0000002b00027c02 */ /* 0x002fe80008000f00 */
[----:B------:R1:W2:Y:S03]  /*a2d0*/  SYNCS.PHASECHK.TRANS64.TRYWAIT P1, [R2+URZ+0x60], R3 ;  /* 0x00006003020075a7 */ /* 0x0002a600080211ff */
[----:B--2---:R-:W-:Y:S05]  /*a2e0*/  @!P1 NANOSLEEP.SYNCS 0x989680 ;  /* 0x009896800000995d */ /* 0x004fea0003900000 */
[----:B------:R-:W2:Y:S02]  /*a2f0*/  @!P1 SYNCS.PHASECHK.TRANS64 P1, [R2+URZ+0x60], R3 ;  /* 0x00006003020095a7 */ /* 0x000ea400080210ff */
[----:B--2---:R-:W-:Y:S05]  /*a300*/  @!P1 BRA `(.L_x_116) ;  /* 0xfffffffc00ec9947 */ /* 0x004fea000383ffff */
[----:B------:R-:W-:Y:S05]  /*a310*/  BRA `(.L_x_115) ;  /* 0xffffffc800a07947 */ /* 0x000fea000383ffff */
.L_x_118:
[----:B-1----:R1:W4:Y:S02]  /*a320*/  SYNCS.PHASECHK.TRANS64.TRYWAIT P0, [R75+URZ+0xd0], R0 ;  /* 0x0000d0004b0075a7 */ /* 0x00232400080011ff */
[----:B----4-:R-:W-:Y:S05]  /*a330*/  @!P0 NANOSLEEP.SYNCS 0x989680 ;  /* 0x009896800000895d */ /* 0x010fea0003900000 */
[----:B------:R-:W4:Y:S02]  /*a340*/  @!P0 SYNCS.PHASECHK.TRANS64 P0, [R75+URZ+0xd0], R0 ;  /* 0x0000d0004b0085a7 */ /* 0x000f2400080010ff */
[----:B----4-:R-:W-:Y:S05]  /*a350*/  @!P0 BRA `(.L_x_118) ;  /* 0xfffffffc00f08947 */ /* 0x010fea000383ffff */
[----:B------:R-:W-:Y:S05]  /*a360*/  BRA `(.L_x_117) ;  /* 0xffffffc800c87947 */ /* 0x000fea000383ffff */
.L_x_127:
[----:B-1----:R1:W3:Y:S02]  /*a370*/  SYNCS.PHASECHK.TRANS64.TRYWAIT P0, [R3+URZ+0x60], R0 ;  /* 0x00006000030075a7 */ /* 0x0022e400080011ff */
[----:B---3--:R-:W-:Y:S05]  /*a380*/  @!P0 NANOSLEEP.SYNCS 0x989680 ;  /* 0x009896800000895d */ /* 0x008fea0003900000 */
[----:B------:R-:W3:Y:S02]  /*a390*/  @!P0 SYNCS.PHASECHK.TRANS64 P0, [R3+URZ+0x60], R0 ;  /* 0x00006000030085a7 */ /* 0x000ee400080010ff */
[----:B---3--:R-:W-:Y:S05]  /*a3a0*/  @!P0 BRA `(.L_x_127) ;  /* 0xfffffffc00f08947 */ /* 0x008fea000383ffff */
[----:B------:R-:W-:Y:S05]  /*a3b0*/  BRA `(.L_x_126) ;  /* 0xffffffd000f87947 */ /* 0x000fea000383ffff */
.L_x_135:
[----:B-1----:R1:W3:Y:S02]  /*a3c0*/  SYNCS.PHASECHK.TRANS64.TRYWAIT P0, [R0+URZ+0x60], R7 ;  /* 0x00006007000075a7 */ /* 0x0022e400080011ff */
[----:B---3--:R-:W-:Y:S05]  /*a3d0*/  @!P0 NANOSLEEP.SYNCS 0x989680 ;  /* 0x009896800000895d */ /* 0x008fea0003900000 */
[----:B------:R-:W3:Y:S02]  /*a3e0*/  @!P0 SYNCS.PHASECHK.TRANS64 P0, [R0+URZ+0x60], R7 ;  /* 0x00006007000085a7 */ /* 0x000ee400080010ff */
[----:B---3--:R-:W-:Y:S05]  /*a3f0*/  @!P0 BRA `(.L_x_135) ;  /* 0xfffffffc00f08947 */ /* 0x008fea000383ffff */
[----:B------:R-:W-:Y:S05]  /*a400*/  BRA `(.L_x_134) ;  /* 0xffffffdc00507947 */ /* 0x000fea000383ffff */
.L_x_143:
[----:B-1----:R1:W3:Y:S02]  /*a410*/  SYNCS.PHASECHK.TRANS64.TRYWAIT P0, [R0+URZ+0x60], R5 ;  /* 0x00006005000075a7 */ /* 0x0022e400080011ff */
[----:B---3--:R-:W-:Y:S05]  /*a420*/  @!P0 NANOSLEEP.SYNCS 0x989680 ;  /* 0x009896800000895d */ /* 0x008fea0003900000 */
[----:B------:R-:W3:Y:S02]  /*a430*/  @!P0 SYNCS.PHASECHK.TRANS64 P0, [R0+URZ+0x60], R5 ;  /* 0x00006005000085a7 */ /* 0x000ee400080010ff */
[----:B---3--:R-:W-:Y:S05]  /*a440*/  @!P0 BRA `(.L_x_143) ;  /* 0xfffffffc00f08947 */ /* 0x008fea000383ffff */
[----:B------:R-:W-:Y:S05]  /*a450*/  BRA `(.L_x_142) ;  /* 0xffffffe400a87947 */ /* 0x000fea000383ffff */
        .weak           $__internal_0_$__cuda_sm10x_tcgen05_guardrail_trap_col_being_dealloced_not_returned_by_alloc
        .type           $__internal_0_$__cuda_sm10x_tcgen05_guardrail_trap_col_being_dealloced_not_returned_by_alloc,@function
        .size           $__internal_0_$__cuda_sm10x_tcgen05_guardrail_trap_col_being_dealloced_not_returned_by_alloc,($__internal_1_$__cuda_sm10x_tcgen05_guardrail_trap_phase_invalid_during_alloc - $__internal_0_$__cuda_sm10x_tcgen05_guardrail_trap_col_being_dealloced_not_returned_by_alloc)
$__internal_0_$__cuda_sm10x_tcgen05_guardrail_trap_col_being_dealloced_not_returned_by_alloc:
[----:B------:R-:W-:Y:S05]  /*a460*/  BPT.TRAP 0x1 ;  /* 0x000000040000795c */ /* 0x000fea0000300000 */
[----:B------:R-:W-:-:S04]  /*a470*/  HFMA2 R3, -RZ, RZ, 0, 0 ;  /* 0x00000000ff037431 */ /* 0x000fc800000001ff */
[----:B------:R-:W-:Y:S05]  /*a480*/  RET.REL.NODEC R2 `(_ZN7cutlass13device_kernelINS_4gemm6kernel13GemmUniversalIN4cute5tupleIJiiiiEEENS1_10collective13CollectiveMmaINS1_35MainloopSm100TmaUmmaWarpSpecializedILi6ELi2ELi4ENS5_IJNS4_1CILi4EEENSA_ILi1EEESC_EEEEENS5_IJNSA_ILi128EEESF_NSA_ILi64EEEEEENS_10tfloat32_tENS5_IJlSC_lEEESI_SJ_NS4_8TiledMMAINS4_8MMA_AtomIJNS4_23SM100_MMA_TF32_2x1SM_SSISI_SI_fLi128ELi128ELNS4_4UMMA5MajorE0ELSO_0ELNSN_7ScaleInE0ELSP_0EEEEEENS4_6LayoutINS5_IJSC_SC_SC_EEENS5_IJNSA_ILi0EEESU_SU_EEEEENS5_IJNS4_10UnderscoreESX_SX_EEEEENS4_18SM100_TMA_2SM_LOADENS4_14ComposedLayoutINS4_7SwizzleILi3ELi4ELi3EEENS4_18smem_ptr_flag_bitsILi32EEENSS_INS5_IJNSA_ILi8EEENSA_ILi32EEEEEENS5_IJS17_SC_EEEEEEEvNS4_8identityENS4_28SM100_TMA_2SM_LOAD_MULTICASTES1B_vS1C_EENS_8epilogue10collective18CollectiveEpilogueINS1F_23Sm100TmaWarpSpecializedILi4ELi2ELi16ELb1ELb0EEEJNS5_IJSG_SF_SG_EEENS5_IJNSS_ISG_SC_EENSS_INS5_IJNSA_ILi16EEENSA_ILi2EEEEEENS5_IJSC_SG_EEEEEEEESI_SJ_SI_SJ_NS1F_6fusion15FusionCallbacksIS1J_NS1S_17LinearCombinationISI_fSI_fLNS_15FloatRoundStyleE2EEES1K_S1R_JEEENS4_5SM1004TMEM4LOAD26SM100_TMEM_LOAD_32dp32b16xENS4_13SM90_TMA_LOADENS11_INS12_ILi2ELi4ELi3EEES15_NSS_INS5_IJS16_S1M_EEENS5_IJS1M_SC_EEEEEEENS4_39AutoVectorizingCopyWithAssumedAlignmentILi128EEENS4_14SM90_TMA_STOREES27_S29_S29_EEEvvEEEEvNT_6ParamsE) ;  /* 0xffffff5802dc7950 */ /* 0x000fea0003c3ffff */
        .weak           $__internal_1_$__cuda_sm10x_tcgen05_guardrail_trap_phase_invalid_during_alloc
        .type           $__internal_1_$__cuda_sm10x_tcgen05_guardrail_trap_phase_invalid_during_alloc,@function
        .size           $__internal_1_$__cuda_sm10x_tcgen05_guardrail_trap_phase_invalid_during_alloc,($__internal_2_$__cuda_sm10x_tcgen05_guardrail_trap_unallocated_columns_being_dealloced - $__internal_1_$__cuda_sm10x_tcgen05_guardrail_trap_phase_invalid_during_alloc)
$__internal_1_$__cuda_sm10x_tcgen05_guardrail_trap_phase_invalid_during_alloc:
[----:B------:R-:W-:Y:S05]  /*a490*/  BPT.TRAP 0x1 ;  /* 0x000000040000795c */ /* 0x000fea0000300000 */
[----:B------:R-:W-:-:S04]  /*a4a0*/  MOV R5, 0x0 ;  /* 0x0000000000057802 */ /* 0x000fc80000000f00 */
[----:B------:R-:W-:Y:S05]  /*a4b0*/  RET.REL.NODEC R4 `(_ZN7cutlass13device_kernelINS_4gemm6kernel13GemmUniversalIN4cute5tupleIJiiiiEEENS1_10collective13CollectiveMmaINS1_35MainloopSm100TmaUmmaWarpSpecializedILi6ELi2ELi4ENS5_IJNS4_1CILi4EEENSA_ILi1EEESC_EEEEENS5_IJNSA_ILi128EEESF_NSA_ILi64EEEEEENS_10tfloat32_tENS5_IJlSC_lEEESI_SJ_NS4_8TiledMMAINS4_8MMA_AtomIJNS4_23SM100_MMA_TF32_2x1SM_SSISI_SI_fLi128ELi128ELNS4_4UMMA5MajorE0ELSO_0ELNSN_7ScaleInE0ELSP_0EEEEEENS4_6LayoutINS5_IJSC_SC_SC_EEENS5_IJNSA_ILi0EEESU_SU_EEEEENS5_IJNS4_10UnderscoreESX_SX_EEEEENS4_18SM100_TMA_2SM_LOADENS4_14ComposedLayoutINS4_7SwizzleILi3ELi4ELi3EEENS4_18smem_ptr_flag_bitsILi32EEENSS_INS5_IJNSA_ILi8EEENSA_ILi32EEEEEENS5_IJS17_SC_EEEEEEEvNS4_8identityENS4_28SM100_TMA_2SM_LOAD_MULTICASTES1B_vS1C_EENS_8epilogue10collective18CollectiveEpilogueINS1F_23Sm100TmaWarpSpecializedILi4ELi2ELi16ELb1ELb0EEEJNS5_IJSG_SF_SG_EEENS5_IJNSS_ISG_SC_EENSS_INS5_IJNSA_ILi16EEENSA_ILi2EEEEEENS5_IJSC_SG_EEEEEEEESI_SJ_SI_SJ_NS1F_6fusion15FusionCallbacksIS1J_NS1S_17LinearCombinationISI_fSI_fLNS_15FloatRoundStyleE2EEES1K_S1R_JEEENS4_5SM1004TMEM4LOAD26SM100_TMEM_LOAD_32dp32b16xENS4_13SM90_TMA_LOADENS11_INS12_ILi2ELi4ELi3EEES15_NSS_INS5_IJS16_S1M_EEENS5_IJS1M_SC_EEEEEEENS4_39AutoVectorizingCopyWithAssumedAlignmentILi128EEENS4_14SM90_TMA_STOREES27_S29_S29_EEEvvEEEEvNT_6ParamsE) ;  /* 0xffffff5804d07950 */ /* 0x000fea0003c3ffff */
        .weak           $__internal_2_$__cuda_sm10x_tcgen05_guardrail_trap_unallocated_columns_being_dealloced
        .type           $__internal_2_$__cuda_sm10x_tcgen05_guardrail_trap_unallocated_columns_being_dealloced,@function
        .size           $__internal_2_$__cuda_sm10x_tcgen05_guardrail_trap_unallocated_columns_being_dealloced,(.L_x_205 - $__internal_2_$__cuda_sm10x_tcgen05_guardrail_trap_unallocated_columns_being_dealloced)
$__internal_2_$__cuda_sm10x_tcgen05_guardrail_trap_unallocated_columns_being_dealloced:
[----:B------:R-:W-:Y:S05]  /*a4c0*/  BPT.TRAP 0x1 ;  /* 0x000000040000795c */ /* 0x000fea0000300000 */
[----:B------:R-:W-:-:S04]  /*a4d0*/  HFMA2 R3, -RZ, RZ, 0, 0 ;  /* 0x00000000ff037431 */ /* 0x000fc800000001ff */
[----:B------:R-:W-:Y:S05]  /*a4e0*/  RET.REL.NODEC R2 `(_ZN7cutlass13device_kernelINS_4gemm6kernel13GemmUniversalIN4cute5tupleIJiiiiEEENS1_10collective13CollectiveMmaINS1_35MainloopSm100TmaUmmaWarpSpecializedILi6ELi2ELi4ENS5_IJNS4_1CILi4EEENSA_ILi1EEESC_EEEEENS5_IJNSA_ILi128EEESF_NSA_ILi64EEEEEENS_10tfloat32_tENS5_IJlSC_lEEESI_SJ_NS4_8TiledMMAINS4_8MMA_AtomIJNS4_23SM100_MMA_TF32_2x1SM_SSISI_SI_fLi128ELi128ELNS4_4UMMA5MajorE0ELSO_0ELNSN_7ScaleInE0ELSP_0EEEEEENS4_6LayoutINS5_IJSC_SC_SC_EEENS5_IJNSA_ILi0EEESU_SU_EEEEENS5_IJNS4_10UnderscoreESX_SX_EEEEENS4_18SM100_TMA_2SM_LOADENS4_14ComposedLayoutINS4_7SwizzleILi3ELi4ELi3EEENS4_18smem_ptr_flag_bitsILi32EEENSS_INS5_IJNSA_ILi8EEENSA_ILi32EEEEEENS5_IJS17_SC_EEEEEEEvNS4_8identityENS4_28SM100_TMA_2SM_LOAD_MULTICASTES1B_vS1C_EENS_8epilogue10collective18CollectiveEpilogueINS1F_23Sm100TmaWarpSpecializedILi4ELi2ELi16ELb1ELb0EEEJNS5_IJSG_SF_SG_EEENS5_IJNSS_ISG_SC_EENSS_INS5_IJNSA_ILi16EEENSA_ILi2EEEEEENS5_IJSC_SG_EEEEEEEESI_SJ_SI_SJ_NS1F_6fusion15FusionCallbacksIS1J_NS1S_17LinearCombinationISI_fSI_fLNS_15FloatRoundStyleE2EEES1K_S1R_JEEENS4_5SM1004TMEM4LOAD26SM100_TMEM_LOAD_32dp32b16xENS4_13SM90_TMA_LOADENS11_INS12_ILi2ELi4ELi3EEES15_NSS_INS5_IJS16_S1M_EEENS5_IJS1M_SC_EEEEEEENS4_39AutoVectorizingCopyWithAssumedAlignmentILi128EEENS4_14SM90_TMA_STOREES27_S29_S29_EEEvvEEEEvNT_6ParamsE) ;  /* 0xffffff5802c47950 */ /* 0x000fea0003c3ffff */
.L_x_204:
[----:B------:R-:W-:-:S00]  /*a4f0*/  BRA `(.L_x_204) ;  /* 0xfffffffc00fc7947 */ /* 0x000fc0000383ffff */
[----:B------:R-:W-:-:S00]  /*a500*/  NOP ;  /* 0x0000000000007918 */ /* 0x000fc00000000000 */
[----:B------:R-:W-:-:S00]  /*a510*/  NOP ;  /* 0x0000000000007918 */ /* 0x000fc00000000000 */
[----:B------:R-:W-:-:S00]  /*a520*/  NOP ;  /* 0x0000000000007918 */ /* 0x000fc00000000000 */
[----:B------:R-:W-:-:S00]  /*a530*/  NOP ;  /* 0x0000000000007918 */ /* 0x000fc00000000000 */
[----:B------:R-:W-:-:S00]  /*a540*/  NOP ;  /* 0x0000000000007918 */ /* 0x000fc00000000000 */
[----:B------:R-:W-:-:S00]  /*a550*/  NOP ;  /* 0x0000000000007918 */ /* 0x000fc00000000000 */
[----:B------:R-:W-:-:S00]  /*a560*/  NOP ;  /* 0x0000000000007918 */ /* 0x000fc00000000000 */
[----:B------:R-:W-:-:S00]  /*a570*/  NOP ;  /* 0x0000000000007918 */ /* 0x000fc00000000000 */
.L_x_205:


//--------------------- .nv.global.init           --------------------------
	.section	.nv.global.init,"aw",@progbits
.nv.global.init:
	.type		$str$27,@object
	.size		$str$27,($str$28 - $str$27)
$str$27:
        /*0000*/ 	.byte	0x28, 0x61, 0x64, 0x64, 0x72, 0x65, 0x73, 0x73, 0x20, 0x26, 0x20, 0x6d, 0x61, 0x73, 0x6b, 0x29
        /*0010*/ 	.byte	0x20, 0x3d, 0x3d, 0x20, 0x30, 0x00
	.type		$str$28,@object
	.size		$str$28,($str$26 - $str$28)
$str$28:
        /*0016*/ 	.byte	0x2f, 0x74, 0x6d, 0x70, 0x2f, 0x63, 0x75, 0x74, 0x6c, 0x61, 0x73, 0x73, 0x5f, 0x73, 0x77, 0x65
        /*0026*/ 	.byte	0x65, 0x70, 0x5f, 0x73, 0x72, 0x63, 0x2f, 0x69, 0x6e, 0x63, 0x6c, 0x75, 0x64, 0x65, 0x2f, 0x63
        /*0036*/ 	.byte	0x75, 0x74, 0x65, 0x2f, 0x70, 0x6f, 0x69, 0x6e, 0x74, 0x65, 0x72, 0x5f, 0x66, 0x6c, 0x61, 0x67
        /*0046*/ 	.byte	0x67, 0x65, 0x64, 0x2e, 0x68, 0x70, 0x70, 0x00
	.type		$str$26,@object
	.size		$str$26,($str$25 - $str$26)
$str$26:
        /*004e*/ 	.byte	0x2f, 0x74, 0x6d, 0x70, 0x2f, 0x63, 0x75, 0x74, 0x6c, 0x61, 0x73, 0x73, 0x5f, 0x73, 0x77, 0x65
        /*005e*/ 	.byte	0x65, 0x70, 0x5f, 0x73, 0x72, 0x63, 0x2f, 0x69, 0x6e, 0x63, 0x6c, 0x75, 0x64, 0x65, 0x2f, 0x63
        /*006e*/ 	.byte	0x75, 0x74, 0x65, 0x2f, 0x61, 0x74, 0x6f, 0x6d, 0x2f, 0x63, 0x6f, 0x70, 0x79, 0x5f, 0x74, 0x72
        /*007e*/ 	.byte	0x61, 0x69, 0x74, 0x73, 0x5f, 0x73, 0x6d, 0x31, 0x30, 0x30, 0x2e, 0x68, 0x70, 0x70, 0x00
	.type		$str$25,@object
	.size		$str$25,(__unnamed_1 - $str$25)
$str$25:
        /*008d*/ 	.byte	0x28, 0x28, 0x75, 0x69, 0x6e, 0x74, 0x33, 0x32, 0x5f, 0x74, 0x28, 0x74, 0x68, 0x72, 0x65, 0x61
        /*009d*/ 	.byte	0x64, 0x49, 0x64, 0x78, 0x2e, 0x78, 0x29, 0x20, 0x2f, 0x20, 0x33, 0x32, 0x29, 0x20, 0x25, 0x20
        /*00ad*/ 	.byte	0x34, 0x29, 0x20, 0x3d, 0x3d, 0x20, 0x28, 0x28, 0x28, 0x74, 0x6d, 0x65, 0x6d, 0x5f, 0x61, 0x64
        /*00bd*/ 	.byte	0x64, 0x72, 0x20, 0x3e, 0x3e, 0x20, 0x31, 0x36, 0x29, 0x20, 0x2f, 0x20, 0x33, 0x32, 0x29, 0x20
        /*00cd*/ 	.byte	0x25, 0x20, 0x34, 0x29, 0x00
	.type		__unnamed_1,@object
	.size		__unnamed_1,(__unnamed_2 - __unnamed_1)
__unnamed_1:
        /*00d2*/ 	.byte	0x61, 0x75, 0x74, 0x6f, 0x20, 0x63, 0x75, 0x74, 0x65, 0x3a, 0x3a, 0x61, 0x73, 0x5f, 0x70, 0x6f
        /* <DEDUP_REMOVED lines=24> */
        /*0262*/ 	.byte	0x43, 0x3c, 0x32, 0x30, 0x34, 0x38, 0x3e, 0x3e, 0x3e, 0x3e, 0x5d, 0x00
	.type		__unnamed_2,@object
	.size		__unnamed_2,(.L_2 - __unnamed_2)
__unnamed_2:
        /* <DEDUP_REMOVED lines=42> */
        /*050e*/ 	.byte	0x3e, 0x5d, 0x00
.L_2:


//--------------------- .nv.shared._ZN7cutlass13device_kernelINS_4gemm6kernel13GemmUniversalIN4cute5tupleIJiiiiEEENS1_10collective13CollectiveMmaINS1_35MainloopSm100TmaUmmaWarpSpecializedILi6ELi2ELi4ENS5_IJNS4_1CILi4EEENSA_ILi1EEESC_EEEEENS5_IJNSA_ILi128EEESF_NSA_ILi64EEEEEENS_10tfloat32_tENS5_IJlSC_lEEESI_SJ_NS4_8TiledMMAINS4_8MMA_AtomIJNS4_23SM100_MMA_TF32_2x1SM_SSISI_SI_fLi128ELi128ELNS4_4UMMA5MajorE0ELSO_0ELNSN_7ScaleInE0ELSP_0EEEEEENS4_6LayoutINS5_IJSC_SC_SC_EEENS5_IJNSA_ILi0EEESU_SU_EEEEENS5_IJNS4_10UnderscoreESX_SX_EEEEENS4_18SM100_TMA_2SM_LOADENS4_14ComposedLayoutINS4_7SwizzleILi3ELi4ELi3EEENS4_18smem_ptr_flag_bitsILi32EEENSS_INS5_IJNSA_ILi8EEENSA_ILi32EEEEEENS5_IJS17_SC_EEEEEEEvNS4_8identityENS4_28SM100_TMA_2SM_LOAD_MULTICASTES1B_vS1C_EENS_8epilogue10collective18CollectiveEpilogueINS1F_23Sm100TmaWarpSpecializedILi4ELi2ELi16ELb1ELb0EEEJNS5_IJSG_SF_SG_EEENS5_IJNSS_ISG_SC_EENSS_INS5_IJNSA_ILi16EEENSA_ILi2EEEEEENS5_IJSC_SG_EEEEEEEESI_SJ_SI_SJ_NS1F_6fusion15FusionCallbacksIS1J_NS1S_17LinearCombinationISI_fSI_fLNS_15FloatRoundStyleE2EEES1K_S1R_JEEENS4_5SM1004TMEM4LOAD26SM100_TMEM_LOAD_32dp32b16xENS4_13SM90_TMA_LOADENS11_INS12_ILi2ELi4ELi3EEES15_NSS_INS5_IJS16_S1M_EEENS5_IJS1M_SC_EEEEEEENS4_39AutoVectorizingCopyWithAssumedAlignmentILi128EEENS4_14SM90_TMA_STOREES27_S29_S29_EEEvvEEEEvNT_6ParamsE --------------------------
	.section	.nv.shared._ZN7cutlass13device_kernelINS_4gemm6kernel13GemmUniversalIN4cute5tupleIJiiiiEEENS1_10collective13CollectiveMmaINS1_35MainloopSm100TmaUmmaWarpSpecializedILi6ELi2ELi4ENS5_IJNS4_1CILi4EEENSA_ILi1EEESC_EEEEENS5_IJNSA_ILi128EEESF_NSA_ILi64EEEEEENS_10tfloat32_tENS5_IJlSC_lEEESI_SJ_NS4_8TiledMMAINS4_8MMA_AtomIJNS4_23SM100_MMA_TF32_2x1SM_SSISI_SI_fLi128ELi128ELNS4_4UMMA5MajorE0ELSO_0ELNSN_7ScaleInE0ELSP_0EEEEEENS4_6LayoutINS5_IJSC_SC_SC_EEENS5_IJNSA_ILi0EEESU_SU_EEEEENS5_IJNS4_10UnderscoreESX_SX_EEEEENS4_18SM100_TMA_2SM_LOADENS4_14ComposedLayoutINS4_7SwizzleILi3ELi4ELi3EEENS4_18smem_ptr_flag_bitsILi32EEENSS_INS5_IJNSA_ILi8EEENSA_ILi32EEEEEENS5_IJS17_SC_EEEEEEEvNS4_8identityENS4_28SM100_TMA_2SM_LOAD_MULTICASTES1B_vS1C_EENS_8epilogue10collective18CollectiveEpilogueINS1F_23Sm100TmaWarpSpecializedILi4ELi2ELi16ELb1ELb0EEEJNS5_IJSG_SF_SG_EEENS5_IJNSS_ISG_SC_EENSS_INS5_IJNSA_ILi16EEENSA_ILi2EEEEEENS5_IJSC_SG_EEEEEEEESI_SJ_SI_SJ_NS1F_6fusion15FusionCallbacksIS1J_NS1S_17LinearCombinationISI_fSI_fLNS_15FloatRoundStyleE2EEES1K_S1R_JEEENS4_5SM1004TMEM4LOAD26SM100_TMEM_LOAD_32dp32b16xENS4_13SM90_TMA_LOADENS11_INS12_ILi2ELi4ELi3EEES15_NSS_INS5_IJS16_S1M_EEENS5_IJS1M_SC_EEEEEEENS4_39AutoVectorizingCopyWithAssumedAlignmentILi128EEENS4_14SM90_TMA_STOREES27_S29_S29_EEEvvEEEEvNT_6ParamsE,"aw",@nobits
	.sectionflags	@""
	.align	16
	.zero		1024


//--------------------- .nv.shared.reserved.0     --------------------------
	.section	.nv.shared.reserved.0,"aw",@nobits
	.weak		__nv_reservedSMEM_offset_0_alias
	.size		__nv_reservedSMEM_offset_0_alias, 0, 64
	.other		__nv_reservedSMEM_offset_0_alias,@"STO_CUDA_RESERVED_SHARED STV_DEFAULT"
__nv_reservedSMEM_offset_0_alias:
	.zero		0
.nv.shared.reserved.0:
	.zero		64
	.weak		__nv_reservedSMEM_tcgen05_partition
	.type		__nv_reservedSMEM_tcgen05_partition,@object
	.size		__nv_reservedSMEM_tcgen05_partition,(.L_0 - __nv_reservedSMEM_tcgen05_partition)
__nv_reservedSMEM_tcgen05_partition:
	.zero		32
.L_0:


//--------------------- .nv.global                --------------------------
	.section	.nv.global,"aw",@nobits
.nv.global:
	.type		_ZN40_INTERNAL_eced5b32_4_k_cu_ec2d19c2_325184cute1_E,@object
	.size		_ZN40_INTERNAL_eced5b32_4_k_cu_ec2d19c2_325184cute1_E,(_ZN40_INTERNAL_eced5b32_4_k_cu_ec2d19c2_325184cuda3std3__45__cpo6cbeginE - _ZN40_INTERNAL_eced5b32_4_k_cu_ec2d19c2_325184cute1_E)
_ZN40_INTERNAL_eced5b32_4_k_cu_ec2d19c2_325184cute1_E:
	.zero		1
	.type		_ZN40_INTERNAL_eced5b32_4_k_cu_ec2d19c2_325184cuda3std3__45__cpo6cbeginE,@object
	.size		_ZN40_INTERNAL_eced5b32_4_k_cu_ec2d19c2_325184cuda3std3__45__cpo6cbeginE,(_ZN40_INTERNAL_eced5b32_4_k_cu_ec2d19c2_325184cuda3std3__48in_placeE - _ZN40_INTERNAL_eced5b32_4_k_cu_ec2d19c2_325184cuda3std3__45__cpo6cbeginE)
_ZN40_INTERNAL_eced5b32_4_k_cu_ec2d19c2_325184cuda3std3__45__cpo6cbeginE:
	.zero		1
	.type		_ZN40_INTERNAL_eced5b32_4_k_cu_ec2d19c2_325184cuda3std3__48in_placeE,@object
	.size		_ZN40_INTERNAL_eced5b32_4_k_cu_ec2d19c2_325184cuda3std3__48in_placeE,(_ZN40_INTERNAL_eced5b32_4_k_cu_ec2d19c2_325184cuda3std6ranges3__45__cpo9iter_moveE - _ZN40_INTERNAL_eced5b32_4_k_cu_ec2d19c2_325184cuda3std3__48in_placeE)
_ZN40_INTERNAL_eced5b32_4_k_cu_ec2d19c2_325184cuda3std3__48in_placeE:
	.zero		1
	.type		_ZN40_INTERNAL_eced5b32_4_k_cu_ec2d19c2_325184cuda3std6ranges3__45__cpo9iter_moveE,@object
	.size		_ZN40_INTERNAL_eced5b32_4_k_cu_ec2d19c2_325184cuda3std6ranges3__45__cpo9iter_moveE,(_ZN40_INTERNAL_eced5b32_4_k_cu_ec2d19c2_325184cuda3std3__45__cpo5beginE - _ZN40_INTERNAL_eced5b32_4_k_cu_ec2d19c2_325184cuda3std6ranges3__45__cpo9iter_moveE)
_ZN40_INTERNAL_eced5b32_4_k_cu_ec2d19c2_325184cuda3std6ranges3__45__cpo9iter_moveE:
	.zero		1
	.type		_ZN40_INTERNAL_eced5b32_4_k_cu_ec2d19c2_325184cuda3std3__45__cpo5beginE,@object
	.size		_ZN40_INTERNAL_eced5b32_4_k_cu_ec2d19c2_325184cuda3std3__45__cpo5beginE,(_ZN40_INTERNAL_eced5b32_4_k_cu_ec2d19c2_325184cuda3std3__442_GLOBAL__N__eced5b32_4_k_cu_ec2d19c2_325186ignoreE - _ZN40_INTERNAL_eced5b32_4_k_cu_ec2d19c2_325184cuda3std3__45__cpo5beginE)
_ZN40_INTERNAL_eced5b32_4_k_cu_ec2d19c2_325184cuda3std3__45__cpo5beginE:
	.zero		1
	.type		_ZN40_INTERNAL_eced5b32_4_k_cu_ec2d19c2_325184cuda3std3__442_GLOBAL__N__eced5b32_4_k_cu_ec2d19c2_325186ignoreE,@object
	.size		_ZN40_INTERNAL_eced5b32_4_k_cu_ec2d19c2_325184cuda3std3__442_GLOBAL__N__eced5b32_4_k_cu_ec2d19c2_325186ignoreE,(_ZN40_INTERNAL_eced5b32_4_k_cu_ec2d19c2_325184cute7productE - _ZN40_INTERNAL_eced5b32_4_k_cu_ec2d19c2_325184cuda3std3__442_GLOBAL__N__eced5b32_4_k_cu_ec2d19c2_325186ignoreE)
_ZN40_INTERNAL_eced5b32_4_k_cu_ec2d19c2_325184cuda3std3__442_GLOBAL__N__eced5b32_4_k_cu_ec2d19c2_325186ignoreE:
	.zero		1
	.type		_ZN40_INTERNAL_eced5b32_4_k_cu_ec2d19c2_325184cute7productE,@object
	.size		_ZN40_INTERNAL_eced5b32_4_k_cu_ec2d19c2_325184cute7productE,(_ZN40_INTERNAL_eced5b32_4_k_cu_ec2d19c2_325184cuda3std3__45__cpo3endE - _ZN40_INTERNAL_eced5b32_4_k_cu_ec2d19c2_325184cute7productE)
_ZN40_INTERNAL_eced5b32_4_k_cu_ec2d19c2_325184cute7productE:
	.zero		1
	.type		_ZN40_INTERNAL_eced5b32_4_k_cu_ec2d19c2_325184cuda3std3__45__cpo3endE,@object
	.size		_ZN40_INTERNAL_eced5b32_4_k_cu_ec2d19c2_325184cuda3std3__45__cpo3endE,(_ZN40_INTERNAL_eced5b32_4_k_cu_ec2d19c2_325184cuda3std3__419piecewise_constructE - _ZN40_INTERNAL_eced5b32_4_k_cu_ec2d19c2_325184cuda3std3__45__cpo3endE)
_ZN40_INTERNAL_eced5b32_4_k_cu_ec2d19c2_325184cuda3std3__45__cpo3endE:
	.zero		1
	.type		_ZN40_INTERNAL_eced5b32_4_k_cu_ec2d19c2_325184cuda3std3__419piecewise_constructE,@object
	.size		_ZN40_INTERNAL_eced5b32_4_k_cu_ec2d19c2_325184cuda3std3__419piecewise_constructE,(_ZN40_INTERNAL_eced5b32_4_k_cu_ec2d19c2_325184cuda3std3__45__cpo4cendE - _ZN40_INTERNAL_eced5b32_4_k_cu_ec2d19c2_325184cuda3std3__419piecewise_constructE)
_ZN40_INTERNAL_eced5b32_4_k_cu_ec2d19c2_325184cuda3std3__419piecewise_constructE:
	.zero		1
	.type		_ZN40_INTERNAL_eced5b32_4_k_cu_ec2d19c2_325184cuda3std3__45__cpo4cendE,@object
	.size		_ZN40_INTERNAL_eced5b32_4_k_cu_ec2d19c2_325184cuda3std3__45__cpo4cendE,(_ZN40_INTERNAL_eced5b32_4_k_cu_ec2d19c2_325184cuda3std6ranges3__45__cpo4swapE - _ZN40_INTERNAL_eced5b32_4_k_cu_ec2d19c2_325184cuda3std3__45__cpo4cendE)
_ZN40_INTERNAL_eced5b32_4_k_cu_ec2d19c2_325184cuda3std3__45__cpo4cendE:
	.zero		1
	.type		_ZN40_INTERNAL_eced5b32_4_k_cu_ec2d19c2_325184cuda3std6ranges3__45__cpo4swapE,@object
	.size		_ZN40_INTERNAL_eced5b32_4_k_cu_ec2d19c2_325184cuda3std6ranges3__45__cpo4swapE,(.L_10 - _ZN40_INTERNAL_eced5b32_4_k_cu_ec2d19c2_325184cuda3std6ranges3__45__cpo4swapE)
_ZN40_INTERNAL_eced5b32_4_k_cu_ec2d19c2_325184cuda3std6ranges3__45__cpo4swapE:
	.zero		1
.L_10:


//--------------------- .nv.constant0._ZN7cutlass13device_kernelINS_4gemm6kernel13GemmUniversalIN4cute5tupleIJiiiiEEENS1_10collective13CollectiveMmaINS1_35MainloopSm100TmaUmmaWarpSpecializedILi6ELi2ELi4ENS5_IJNS4_1CILi4EEENSA_ILi1EEESC_EEEEENS5_IJNSA_ILi128EEESF_NSA_ILi64EEEEEENS_10tfloat32_tENS5_IJlSC_lEEESI_SJ_NS4_8TiledMMAINS4_8MMA_AtomIJNS4_23SM100_MMA_TF32_2x1SM_SSISI_SI_fLi128ELi128ELNS4_4UMMA5MajorE0ELSO_0ELNSN_7ScaleInE0ELSP_0EEEEEENS4_6LayoutINS5_IJSC_SC_SC_EEENS5_IJNSA_ILi0EEESU_SU_EEEEENS5_IJNS4_10UnderscoreESX_SX_EEEEENS4_18SM100_TMA_2SM_LOADENS4_14ComposedLayoutINS4_7SwizzleILi3ELi4ELi3EEENS4_18smem_ptr_flag_bitsILi32EEENSS_INS5_IJNSA_ILi8EEENSA_ILi32EEEEEENS5_IJS17_SC_EEEEEEEvNS4_8identityENS4_28SM100_TMA_2SM_LOAD_MULTICASTES1B_vS1C_EENS_8epilogue10collective18CollectiveEpilogueINS1F_23Sm100TmaWarpSpecializedILi4ELi2ELi16ELb1ELb0EEEJNS5_IJSG_SF_SG_EEENS5_IJNSS_ISG_SC_EENSS_INS5_IJNSA_ILi16EEENSA_ILi2EEEEEENS5_IJSC_SG_EEEEEEEESI_SJ_SI_SJ_NS1F_6fusion15FusionCallbacksIS1J_NS1S_17LinearCombinationISI_fSI_fLNS_15FloatRoundStyleE2EEES1K_S1R_JEEENS4_5SM1004TMEM4LOAD26SM100_TMEM_LOAD_32dp32b16xENS4_13SM90_TMA_LOADENS11_INS12_ILi2ELi4ELi3EEES15_NSS_INS5_IJS16_S1M_EEENS5_IJS1M_SC_EEEEEEENS4_39AutoVectorizingCopyWithAssumedAlignmentILi128EEENS4_14SM90_TMA_STOREES27_S29_S29_EEEvvEEEEvNT_6ParamsE --------------------------
	.section	.nv.constant0._ZN7cutlass13device_kernelINS_4gemm6kernel13GemmUniversalIN4cute5tupleIJiiiiEEENS1_10collective13CollectiveMmaINS1_35MainloopSm100TmaUmmaWarpSpecializedILi6ELi2ELi4ENS5_IJNS4_1CILi4EEENSA_ILi1EEESC_EEEEENS5_IJNSA_ILi128EEESF_NSA_ILi64EEEEEENS_10tfloat32_tENS5_IJlSC_lEEESI_SJ_NS4_8TiledMMAINS4_8MMA_AtomIJNS4_23SM100_MMA_TF32_2x1SM_SSISI_SI_fLi128ELi128ELNS4_4UMMA5MajorE0ELSO_0ELNSN_7ScaleInE0ELSP_0EEEEEENS4_6LayoutINS5_IJSC_SC_SC_EEENS5_IJNSA_ILi0EEESU_SU_EEEEENS5_IJNS4_10UnderscoreESX_SX_EEEEENS4_18SM100_TMA_2SM_LOADENS4_14ComposedLayoutINS4_7SwizzleILi3ELi4ELi3EEENS4_18smem_ptr_flag_bitsILi32EEENSS_INS5_IJNSA_ILi8EEENSA_ILi32EEEEEENS5_IJS17_SC_EEEEEEEvNS4_8identityENS4_28SM100_TMA_2SM_LOAD_MULTICASTES1B_vS1C_EENS_8epilogue10collective18CollectiveEpilogueINS1F_23Sm100TmaWarpSpecializedILi4ELi2ELi16ELb1ELb0EEEJNS5_IJSG_SF_SG_EEENS5_IJNSS_ISG_SC_EENSS_INS5_IJNSA_ILi16EEENSA_ILi2EEEEEENS5_IJSC_SG_EEEEEEEESI_SJ_SI_SJ_NS1F_6fusion15FusionCallbacksIS1J_NS1S_17LinearCombinationISI_fSI_fLNS_15FloatRoundStyleE2EEES1K_S1R_JEEENS4_5SM1004TMEM4LOAD26SM100_TMEM_LOAD_32dp32b16xENS4_13SM90_TMA_LOADENS11_INS12_ILi2ELi4ELi3EEES15_NSS_INS5_IJS16_S1M_EEENS5_IJS1M_SC_EEEEEEENS4_39AutoVectorizingCopyWithAssumedAlignmentILi128EEENS4_14SM90_TMA_STOREES27_S29_S29_EEEvvEEEEvNT_6ParamsE,"a",@progbits
	.sectionflags	@""
	.align	4
.nv.constant0._ZN7cutlass13device_kernelINS_4gemm6kernel13GemmUniversalIN4cute5tupleIJiiiiEEENS1_10collective13CollectiveMmaINS1_35MainloopSm100TmaUmmaWarpSpecializedILi6ELi2ELi4ENS5_IJNS4_1CILi4EEENSA_ILi1EEESC_EEEEENS5_IJNSA_ILi128EEESF_NSA_ILi64EEEEEENS_10tfloat32_tENS5_IJlSC_lEEESI_SJ_NS4_8TiledMMAINS4_8MMA_AtomIJNS4_23SM100_MMA_TF32_2x1SM_SSISI_SI_fLi128ELi128ELNS4_4UMMA5MajorE0ELSO_0ELNSN_7ScaleInE0ELSP_0EEEEEENS4_6LayoutINS5_IJSC_SC_SC_EEENS5_IJNSA_ILi0EEESU_SU_EEEEENS5_IJNS4_10UnderscoreESX_SX_EEEEENS4_18SM100_TMA_2SM_LOADENS4_14ComposedLayoutINS4_7SwizzleILi3ELi4ELi3EEENS4_18smem_ptr_flag_bitsILi32EEENSS_INS5_IJNSA_ILi8EEENSA_ILi32EEEEEENS5_IJS17_SC_EEEEEEEvNS4_8identityENS4_28SM100_TMA_2SM_LOAD_MULTICASTES1B_vS1C_EENS_8epilogue10collective18CollectiveEpilogueINS1F_23Sm100TmaWarpSpecializedILi4ELi2ELi16ELb1ELb0EEEJNS5_IJSG_SF_SG_EEENS5_IJNSS_ISG_SC_EENSS_INS5_IJNSA_ILi16EEENSA_ILi2EEEEEENS5_IJSC_SG_EEEEEEEESI_SJ_SI_SJ_NS1F_6fusion15FusionCallbacksIS1J_NS1S_17LinearCombinationISI_fSI_fLNS_15FloatRoundStyleE2EEES1K_S1R_JEEENS4_5SM1004TMEM4LOAD26SM100_TMEM_LOAD_32dp32b16xENS4_13SM90_TMA_LOADENS11_INS12_ILi2ELi4ELi3EEES15_NSS_INS5_IJS16_S1M_EEENS5_IJS1M_SC_EEEEEEENS4_39AutoVectorizingCopyWithAssumedAlignmentILi128EEENS4_14SM90_TMA_STOREES27_S29_S29_EEEvvEEEEvNT_6ParamsE:
	.zero		2944


//--------------------- SYMBOLS --------------------------

	.type		.nv.reservedSmem.offset0,@object
	.size		.nv.reservedSmem.offset0,0x4
	.type		.nv.reservedSmem.cap,@object
	.size		.nv.reservedSmem.cap,0x4
	.type		__assertfail,@function
